	.target	sm_90a

	.elftype	@"ET_EXEC"


//--------------------- .note.nv.tkinfo           --------------------------
	.section	.note.nv.tkinfo,"",@"SHT_NOTE"
	.sectionflags	@"SHF_NOTE_NV_TKINFO"
	.tkinfo
        /*0018*/ 	.word	0x00000002
        /*0030*/ 	.string	""
        /*0030*/ 	.string	"ptxas"
        /*0030*/ 	.string	"Cuda compilation tools, release 13.0, V13.0.88"
        /*0030*/ 	.string	"Build cuda_13.0.r13.0/compiler.36424714_0"
        /*0030*/ 	.string	"-arch sm_90a -m 64 "



//--------------------- .note.nv.cuinfo           --------------------------
	.section	.note.nv.cuinfo,"",@"SHT_NOTE"
	.sectionflags	@"SHF_NOTE_NV_CUINFO"
        /*0018*/ 	.short	0x0002
        /*001a*/ 	.short	0x005a
        /*001c*/ 	.short	0x0082
	.zero		2


//--------------------- .nv.info                  --------------------------
	.section	.nv.info,"",@"SHT_CUDA_INFO"
	.align	4


	//----- nvinfo : EIATTR_REGCOUNT
	.align		4
        /*0000*/ 	.byte	0x04, 0x2f
        /*0002*/ 	.short	(.L_15 - .L_14)
	.align		4
.L_14:
        /*0004*/ 	.word	index@(_ZN7cutlass13device_kernelINS_4gemm6kernel13GemmUniversalIN4cute5tupleIJiiiiEEENS1_10collective13CollectiveMmaINS1_34MainloopSm90TmaGmmaWarpSpecializedILi36ENS5_IJNS4_1CILi1EEESB_SB_EEENS1_35KernelTmaWarpSpecializedCooperativeEEENS5_IJNSA_ILi192EEENSA_ILi8EEENSA_ILi16EEEEEENS_6half_tENS5_IJlSB_lEEESJ_SK_NS4_8TiledMMAINS4_8MMA_AtomIJNS4_4SM904GMMA24MMA_64x8x16_F32F16F16_SSILNSO_5MajorE0ELSQ_0ELNSO_7ScaleInE1ELSR_1EEEEEENS4_6LayoutINS5_IJNSA_ILi2EEESB_SB_EEENS5_IJSB_NSA_ILi0EEESX_EEEEENS5_IJNS4_10UnderscoreES10_S10_EEEEENS4_13SM90_TMA_LOADENS4_14ComposedLayoutINS4_7SwizzleILi1ELi4ELi3EEENS4_18smem_ptr_flag_bitsILi16EEENSU_INS5_IJSG_SH_EEENS5_IJSH_SB_EEEEEEEvNS4_8identityES13_S1C_vS1D_EENS_8epilogue10collective6detail29Sm90TmaWarpSpecializedAdapterINS1G_15DefaultEpilogueISJ_SK_SK_NS1F_6thread17LinearCombinationISJ_Li1EffLNS1K_9ScaleType4KindE0ELNS_15FloatRoundStyleE2ESJ_EENS1_15EpilogueDefaultEEEEEvvEEEEvNT_6ParamsE)
        /*0008*/ 	.word	0x000000a8


	//----- nvinfo : EIATTR_FRAME_SIZE
	.align		4
.L_15:
        /*000c*/ 	.byte	0x04, 0x11
        /*000e*/ 	.short	(.L_17 - .L_16)
	.align		4
.L_16:
        /*0010*/ 	.word	index@(_ZN7cutlass13device_kernelINS_4gemm6kernel13GemmUniversalIN4cute5tupleIJiiiiEEENS1_10collective13CollectiveMmaINS1_34MainloopSm90TmaGmmaWarpSpecializedILi36ENS5_IJNS4_1CILi1EEESB_SB_EEENS1_35KernelTmaWarpSpecializedCooperativeEEENS5_IJNSA_ILi192EEENSA_ILi8EEENSA_ILi16EEEEEENS_6half_tENS5_IJlSB_lEEESJ_SK_NS4_8TiledMMAINS4_8MMA_AtomIJNS4_4SM904GMMA24MMA_64x8x16_F32F16F16_SSILNSO_5MajorE0ELSQ_0ELNSO_7ScaleInE1ELSR_1EEEEEENS4_6LayoutINS5_IJNSA_ILi2EEESB_SB_EEENS5_IJSB_NSA_ILi0EEESX_EEEEENS5_IJNS4_10UnderscoreES10_S10_EEEEENS4_13SM90_TMA_LOADENS4_14ComposedLayoutINS4_7SwizzleILi1ELi4ELi3EEENS4_18smem_ptr_flag_bitsILi16EEENSU_INS5_IJSG_SH_EEENS5_IJSH_SB_EEEEEEEvNS4_8identityES13_S1C_vS1D_EENS_8epilogue10collective6detail29Sm90TmaWarpSpecializedAdapterINS1G_15DefaultEpilogueISJ_SK_SK_NS1F_6thread17LinearCombinationISJ_Li1EffLNS1K_9ScaleType4KindE0ELNS_15FloatRoundStyleE2ESJ_EENS1_15EpilogueDefaultEEEEEvvEEEEvNT_6ParamsE)
        /*0014*/ 	.word	0x00000000


	//----- nvinfo : EIATTR_MIN_STACK_SIZE
	.align		4
.L_17:
        /*0018*/ 	.byte	0x04, 0x12
        /*001a*/ 	.short	(.L_19 - .L_18)
	.align		4
.L_18:
        /*001c*/ 	.word	index@(_ZN7cutlass13device_kernelINS_4gemm6kernel13GemmUniversalIN4cute5tupleIJiiiiEEENS1_10collective13CollectiveMmaINS1_34MainloopSm90TmaGmmaWarpSpecializedILi36ENS5_IJNS4_1CILi1EEESB_SB_EEENS1_35KernelTmaWarpSpecializedCooperativeEEENS5_IJNSA_ILi192EEENSA_ILi8EEENSA_ILi16EEEEEENS_6half_tENS5_IJlSB_lEEESJ_SK_NS4_8TiledMMAINS4_8MMA_AtomIJNS4_4SM904GMMA24MMA_64x8x16_F32F16F16_SSILNSO_5MajorE0ELSQ_0ELNSO_7ScaleInE1ELSR_1EEEEEENS4_6LayoutINS5_IJNSA_ILi2EEESB_SB_EEENS5_IJSB_NSA_ILi0EEESX_EEEEENS5_IJNS4_10UnderscoreES10_S10_EEEEENS4_13SM90_TMA_LOADENS4_14ComposedLayoutINS4_7SwizzleILi1ELi4ELi3EEENS4_18smem_ptr_flag_bitsILi16EEENSU_INS5_IJSG_SH_EEENS5_IJSH_SB_EEEEEEEvNS4_8identityES13_S1C_vS1D_EENS_8epilogue10collective6detail29Sm90TmaWarpSpecializedAdapterINS1G_15DefaultEpilogueISJ_SK_SK_NS1F_6thread17LinearCombinationISJ_Li1EffLNS1K_9ScaleType4KindE0ELNS_15FloatRoundStyleE2ESJ_EENS1_15EpilogueDefaultEEEEEvvEEEEvNT_6ParamsE)
        /*0020*/ 	.word	0x00000000
.L_19:


//--------------------- .nv.compat                --------------------------
	.section	.nv.compat,"",@"SHT_CUDA_COMPAT_INFO"
	.align	4
        /*0000*/ 	.byte	0x02, 0x09, 0x01, 0x00, 0x02, 0x02, 0x04, 0x00, 0x02, 0x05, 0x05, 0x00, 0x03, 0x07, 0x01, 0x01
        /*0010*/ 	.byte	0x02, 0x03, 0x01, 0x00, 0x02, 0x06, 0x01, 0x00, 0x04, 0x0b, 0x08, 0x00, 0x00, 0x00, 0x00, 0x00
        /*0020*/ 	.byte	0x00, 0x00, 0x00, 0x00


//--------------------- .nv.info._ZN7cutlass13device_kernelINS_4gemm6kernel13GemmUniversalIN4cute5tupleIJiiiiEEENS1_10collective13CollectiveMmaINS1_34MainloopSm90TmaGmmaWarpSpecializedILi36ENS5_IJNS4_1CILi1EEESB_SB_EEENS1_35KernelTmaWarpSpecializedCooperativeEEENS5_IJNSA_ILi192EEENSA_ILi8EEENSA_ILi16EEEEEENS_6half_tENS5_IJlSB_lEEESJ_SK_NS4_8TiledMMAINS4_8MMA_AtomIJNS4_4SM904GMMA24MMA_64x8x16_F32F16F16_SSILNSO_5MajorE0ELSQ_0ELNSO_7ScaleInE1ELSR_1EEEEEENS4_6LayoutINS5_IJNSA_ILi2EEESB_SB_EEENS5_IJSB_NSA_ILi0EEESX_EEEEENS5_IJNS4_10UnderscoreES10_S10_EEEEENS4_13SM90_TMA_LOADENS4_14ComposedLayoutINS4_7SwizzleILi1ELi4ELi3EEENS4_18smem_ptr_flag_bitsILi16EEENSU_INS5_IJSG_SH_EEENS5_IJSH_SB_EEEEEEEvNS4_8identityES13_S1C_vS1D_EENS_8epilogue10collective6detail29Sm90TmaWarpSpecializedAdapterINS1G_15DefaultEpilogueISJ_SK_SK_NS1F_6thread17LinearCombinationISJ_Li1EffLNS1K_9ScaleType4KindE0ELNS_15FloatRoundStyleE2ESJ_EENS1_15EpilogueDefaultEEEEEvvEEEEvNT_6ParamsE --------------------------
	.section	.nv.info._ZN7cutlass13device_kernelINS_4gemm6kernel13GemmUniversalIN4cute5tupleIJiiiiEEENS1_10collective13CollectiveMmaINS1_34MainloopSm90TmaGmmaWarpSpecializedILi36ENS5_IJNS4_1CILi1EEESB_SB_EEENS1_35KernelTmaWarpSpecializedCooperativeEEENS5_IJNSA_ILi192EEENSA_ILi8EEENSA_ILi16EEEEEENS_6half_tENS5_IJlSB_lEEESJ_SK_NS4_8TiledMMAINS4_8MMA_AtomIJNS4_4SM904GMMA24MMA_64x8x16_F32F16F16_SSILNSO_5MajorE0ELSQ_0ELNSO_7ScaleInE1ELSR_1EEEEEENS4_6LayoutINS5_IJNSA_ILi2EEESB_SB_EEENS5_IJSB_NSA_ILi0EEESX_EEEEENS5_IJNS4_10UnderscoreES10_S10_EEEEENS4_13SM90_TMA_LOADENS4_14ComposedLayoutINS4_7SwizzleILi1ELi4ELi3EEENS4_18smem_ptr_flag_bitsILi16EEENSU_INS5_IJSG_SH_EEENS5_IJSH_SB_EEEEEEEvNS4_8identityES13_S1C_vS1D_EENS_8epilogue10collective6detail29Sm90TmaWarpSpecializedAdapterINS1G_15DefaultEpilogueISJ_SK_SK_NS1F_6thread17LinearCombinationISJ_Li1EffLNS1K_9ScaleType4KindE0ELNS_15FloatRoundStyleE2ESJ_EENS1_15EpilogueDefaultEEEEEvvEEEEvNT_6ParamsE,"",@"SHT_CUDA_INFO"
	.sectionflags	@""
	.align	4


	//----- nvinfo : EIATTR_CUDA_API_VERSION
	.align		4
        /*0000*/ 	.byte	0x04, 0x37
        /*0002*/ 	.short	(.L_21 - .L_20)
.L_20:
        /*0004*/ 	.word	0x00000082


	//----- nvinfo : EIATTR_KPARAM_INFO
	.align		4
.L_21:
        /*0008*/ 	.byte	0x04, 0x17
        /*000a*/ 	.short	(.L_23 - .L_22)
.L_22:
        /*000c*/ 	.word	0x00000000
        /*0010*/ 	.short	0x0000
        /*0012*/ 	.short	0x0070
        /*0014*/ 	.byte	0x00, 0xf0, 0x01, 0x10


	//----- nvinfo : EIATTR_SPARSE_MMA_MASK
	.align		4
.L_23:
        /*0018*/ 	.byte	0x03, 0x50
        /*001a*/ 	.short	0x0000


	//----- nvinfo : EIATTR_MAXREG_COUNT
	.align		4
        /*001c*/ 	.byte	0x03, 0x1b
        /*001e*/ 	.short	0x00a8


	//----- nvinfo : EIATTR_NUM_BARRIERS
	.align		4
        /*0020*/ 	.byte	0x02, 0x4c
        /*0022*/ 	.byte	0x01
	.zero		1


	//----- nvinfo : EIATTR_EXTERNS
	.align		4
        /*0024*/ 	.byte	0x04, 0x0f
        /*0026*/ 	.short	(.L_25 - .L_24)


	//   ....[0]....
	.align		4
.L_24:
        /*0028*/ 	.word	index@(__assertfail)


	//----- nvinfo : EIATTR_MERCURY_ISA_VERSION
	.align		4
.L_25:
        /*002c*/ 	.byte	0x03, 0x5f
        /*002e*/ 	.short	0x0101


	//----- nvinfo : EIATTR_INT_WARP_WIDE_INSTR_OFFSETS
	.align		4
        /*0030*/ 	.byte	0x04, 0x31
        /*0032*/ 	.short	(.L_27 - .L_26)


	//   ....[0]....
.L_26:
        /*0034*/ 	.word	0x000007e0


	//   ....[1]....
        /*0038*/ 	.word	0x000007f0


	//   ....[2]....
        /*003c*/ 	.word	0x00000910


	//----- nvinfo : EIATTR_COOP_GROUP_MASK_REGIDS
	.align		4
.L_27:
        /*0040*/ 	.byte	0x04, 0x29
        /*0042*/ 	.short	(.L_29 - .L_28)


	//   ....[0]....
.L_28:
        /*0044*/ 	.word	0xffffffff


	//   ....[1]....
        /*0048*/ 	.word	0xffffffff


	//   ....[2]....
        /*004c*/ 	.word	0xffffffff


	//   ....[3]....
        /*0050*/ 	.word	0xffffffff


	//   ....[4]....
        /*0054*/ 	.word	0xffffffff


	//----- nvinfo : EIATTR_COOP_GROUP_INSTR_OFFSETS
	.align		4
.L_29:
        /*0058*/ 	.byte	0x04, 0x28
        /*005a*/ 	.short	(.L_31 - .L_30)


	//   ....[0]....
.L_30:
        /*005c*/ 	.word	0x00000060


	//   ....[1]....
        /*0060*/ 	.word	0x00000070


	//   ....[2]....
        /*0064*/ 	.word	0x00000130


	//   ....[3]....
        /*0068*/ 	.word	0x000006f0


	//   ....[4]....
        /*006c*/ 	.word	0x00001610


	//----- nvinfo : EIATTR_REG_RECONFIG
	.align		4
.L_31:
        /*0070*/ 	.byte	0x01, 0x54
	.zero		2


	//----- nvinfo : EIATTR_SYSCALL_OFFSETS
	.align		4
        /*0074*/ 	.byte	0x04, 0x46
        /*0076*/ 	.short	(.L_33 - .L_32)


	//   ....[0]....
.L_32:
        /*0078*/ 	.word	0x00001800


	//----- nvinfo : EIATTR_MBARRIER_INSTR_OFFSETS
	.align		4
.L_33:
        /*007c*/ 	.byte	0x04, 0x39
        /*007e*/ 	.short	(.L_35 - .L_34)


	//   ....[0]....
.L_34:
        /*0080*/ 	.word	0x00000250
        /*0084*/ 	.word	0x000000ff
        /*0088*/ 	.word	0x00000000
        /*008c*/ 	.short	0x0100
        /*008e*/ 	.byte	0x08
	.zero		1


	//   ....[1]....
        /*0090*/ 	.word	0x00000260
        /*0094*/ 	.word	0x000000ff
        /*0098*/ 	.word	0x00000120
        /*009c*/ 	.short	0x0100
        /*009e*/ 	.byte	0x08
	.zero		1


	//   ....[2]....
        /*00a0*/ 	.word	0x00000270
        /*00a4*/ 	.word	0x000000ff
        /*00a8*/ 	.word	0x00000008
        /*00ac*/ 	.short	0x0100
        /*00ae*/ 	.byte	0x08
	.zero		1


	//   ....[3]....
        /*00b0*/ 	.word	0x00000280
        /*00b4*/ 	.word	0x000000ff
        /*00b8*/ 	.word	0x00000128
        /*00bc*/ 	.short	0x0100
        /*00be*/ 	.byte	0x08
	.zero		1


	//   ....[4]....
        /*00c0*/ 	.word	0x00000290
        /*00c4*/ 	.word	0x000000ff
        /*00c8*/ 	.word	0x00000010
        /*00cc*/ 	.short	0x0100
        /*00ce*/ 	.byte	0x08
	.zero		1


	//   ....[5]....
        /*00d0*/ 	.word	0x000002a0
        /*00d4*/ 	.word	0x000000ff
        /*00d8*/ 	.word	0x00000130
        /*00dc*/ 	.short	0x0100
        /*00de*/ 	.byte	0x08
	.zero		1


	//   ....[6]....
        /*00e0*/ 	.word	0x000002b0
        /*00e4*/ 	.word	0x000000ff
        /*00e8*/ 	.word	0x00000018
        /*00ec*/ 	.short	0x0100
        /*00ee*/ 	.byte	0x08
	.zero		1


	//   ....[7]....
        /*00f0*/ 	.word	0x000002c0
        /*00f4*/ 	.word	0x000000ff
        /*00f8*/ 	.word	0x00000138
        /*00fc*/ 	.short	0x0100
        /*00fe*/ 	.byte	0x08
	.zero		1


	//   ....[8]....
        /*0100*/ 	.word	0x000002d0
        /*0104*/ 	.word	0x000000ff
        /*0108*/ 	.word	0x00000020
        /*010c*/ 	.short	0x0100
        /*010e*/ 	.byte	0x08
	.zero		1


	//   ....[9]....
        /*0110*/ 	.word	0x000002e0
        /*0114*/ 	.word	0x000000ff
        /*0118*/ 	.word	0x00000140
        /*011c*/ 	.short	0x0100
        /*011e*/ 	.byte	0x08
	.zero		1


	//   ....[10]....
        /*0120*/ 	.word	0x000002f0
        /*0124*/ 	.word	0x000000ff
        /*0128*/ 	.word	0x00000028
        /*012c*/ 	.short	0x0100
        /*012e*/ 	.byte	0x08
	.zero		1


	//   ....[11]....
        /*0130*/ 	.word	0x00000300
        /*0134*/ 	.word	0x000000ff
        /*0138*/ 	.word	0x00000148
        /*013c*/ 	.short	0x0100
        /*013e*/ 	.byte	0x08
	.zero		1


	//   ....[12]....
        /*0140*/ 	.word	0x00000310
        /*0144*/ 	.word	0x000000ff
        /*0148*/ 	.word	0x00000030
        /*014c*/ 	.short	0x0100
        /*014e*/ 	.byte	0x08
	.zero		1


	//   ....[13]....
        /*0150*/ 	.word	0x00000320
        /*0154*/ 	.word	0x000000ff
        /*0158*/ 	.word	0x00000150
        /*015c*/ 	.short	0x0100
        /*015e*/ 	.byte	0x08
	.zero		1


	//   ....[14]....
        /*0160*/ 	.word	0x00000330
        /*0164*/ 	.word	0x000000ff
        /*0168*/ 	.word	0x00000038
        /*016c*/ 	.short	0x0100
        /*016e*/ 	.byte	0x08
	.zero		1


	//   ....[15]....
        /*0170*/ 	.word	0x00000340
        /*0174*/ 	.word	0x000000ff
        /*0178*/ 	.word	0x00000158
        /*017c*/ 	.short	0x0100
        /*017e*/ 	.byte	0x08
	.zero		1


	//   ....[16]....
        /*0180*/ 	.word	0x00000350
        /*0184*/ 	.word	0x000000ff
        /*0188*/ 	.word	0x00000040
        /*018c*/ 	.short	0x0100
        /*018e*/ 	.byte	0x08
	.zero		1


	//   ....[17]....
        /*0190*/ 	.word	0x00000360
        /*0194*/ 	.word	0x000000ff
        /*0198*/ 	.word	0x00000160
        /*019c*/ 	.short	0x0100
        /*019e*/ 	.byte	0x08
	.zero		1


	//   ....[18]....
        /*01a0*/ 	.word	0x00000370
        /*01a4*/ 	.word	0x000000ff
        /*01a8*/ 	.word	0x00000048
        /*01ac*/ 	.short	0x0100
        /*01ae*/ 	.byte	0x08
	.zero		1


	//   ....[19]....
        /*01b0*/ 	.word	0x00000380
        /*01b4*/ 	.word	0x000000ff
        /*01b8*/ 	.word	0x00000168
        /*01bc*/ 	.short	0x0100
        /*01be*/ 	.byte	0x08
	.zero		1


	//   ....[20]....
        /*01c0*/ 	.word	0x00000390
        /*01c4*/ 	.word	0x000000ff
        /*01c8*/ 	.word	0x00000050
        /*01cc*/ 	.short	0x0100
        /*01ce*/ 	.byte	0x08
	.zero		1


	//   ....[21]....
        /*01d0*/ 	.word	0x000003a0
        /*01d4*/ 	.word	0x000000ff
        /*01d8*/ 	.word	0x00000170
        /*01dc*/ 	.short	0x0100
        /*01de*/ 	.byte	0x08
	.zero		1


	//   ....[22]....
        /*01e0*/ 	.word	0x000003b0
        /*01e4*/ 	.word	0x000000ff
        /*01e8*/ 	.word	0x00000058
        /*01ec*/ 	.short	0x0100
        /*01ee*/ 	.byte	0x08
	.zero		1


	//   ....[23]....
        /*01f0*/ 	.word	0x000003c0
        /*01f4*/ 	.word	0x000000ff
        /*01f8*/ 	.word	0x00000178
        /*01fc*/ 	.short	0x0100
        /*01fe*/ 	.byte	0x08
	.zero		1


	//   ....[24]....
        /*0200*/ 	.word	0x000003d0
        /*0204*/ 	.word	0x000000ff
        /*0208*/ 	.word	0x00000060
        /*020c*/ 	.short	0x0100
        /*020e*/ 	.byte	0x08
	.zero		1


	//   ....[25]....
        /*0210*/ 	.word	0x000003e0
        /*0214*/ 	.word	0x000000ff
        /*0218*/ 	.word	0x00000180
        /*021c*/ 	.short	0x0100
        /*021e*/ 	.byte	0x08
	.zero		1


	//   ....[26]....
        /*0220*/ 	.word	0x000003f0
        /*0224*/ 	.word	0x000000ff
        /*0228*/ 	.word	0x00000068
        /*022c*/ 	.short	0x0100
        /*022e*/ 	.byte	0x08
	.zero		1


	//   ....[27]....
        /*0230*/ 	.word	0x00000400
        /*0234*/ 	.word	0x000000ff
        /*0238*/ 	.word	0x00000188
        /*023c*/ 	.short	0x0100
        /*023e*/ 	.byte	0x08
	.zero		1


	//   ....[28]....
        /*0240*/ 	.word	0x00000410
        /*0244*/ 	.word	0x000000ff
        /*0248*/ 	.word	0x00000070
        /*024c*/ 	.short	0x0100
        /*024e*/ 	.byte	0x08
	.zero		1


	//   ....[29]....
        /*0250*/ 	.word	0x00000420
        /*0254*/ 	.word	0x000000ff
        /*0258*/ 	.word	0x00000190
        /*025c*/ 	.short	0x0100
        /*025e*/ 	.byte	0x08
	.zero		1


	//   ....[30]....
        /*0260*/ 	.word	0x00000430
        /*0264*/ 	.word	0x000000ff
        /*0268*/ 	.word	0x00000078
        /*026c*/ 	.short	0x0100
        /*026e*/ 	.byte	0x08
	.zero		1


	//   ....[31]....
        /*0270*/ 	.word	0x00000440
        /*0274*/ 	.word	0x000000ff
        /*0278*/ 	.word	0x00000198
        /*027c*/ 	.short	0x0100
        /*027e*/ 	.byte	0x08
	.zero		1


	//   ....[32]....
        /*0280*/ 	.word	0x00000450
        /*0284*/ 	.word	0x000000ff
        /*0288*/ 	.word	0x00000080
        /*028c*/ 	.short	0x0100
        /*028e*/ 	.byte	0x08
	.zero		1


	//   ....[33]....
        /*0290*/ 	.word	0x00000460
        /*0294*/ 	.word	0x000000ff
        /*0298*/ 	.word	0x000001a0
        /*029c*/ 	.short	0x0100
        /*029e*/ 	.byte	0x08
	.zero		1


	//   ....[34]....
        /*02a0*/ 	.word	0x00000470
        /*02a4*/ 	.word	0x000000ff
        /*02a8*/ 	.word	0x00000088
        /*02ac*/ 	.short	0x0100
        /*02ae*/ 	.byte	0x08
	.zero		1


	//   ....[35]....
        /*02b0*/ 	.word	0x00000480
        /*02b4*/ 	.word	0x000000ff
        /*02b8*/ 	.word	0x000001a8
        /*02bc*/ 	.short	0x0100
        /*02be*/ 	.byte	0x08
	.zero		1


	//   ....[36]....
        /*02c0*/ 	.word	0x00000490
        /*02c4*/ 	.word	0x000000ff
        /*02c8*/ 	.word	0x00000090
        /*02cc*/ 	.short	0x0100
        /*02ce*/ 	.byte	0x08
	.zero		1


	//   ....[37]....
        /*02d0*/ 	.word	0x000004a0
        /*02d4*/ 	.word	0x000000ff
        /*02d8*/ 	.word	0x000001b0
        /*02dc*/ 	.short	0x0100
        /*02de*/ 	.byte	0x08
	.zero		1


	//   ....[38]....
        /*02e0*/ 	.word	0x000004b0
        /*02e4*/ 	.word	0x000000ff
        /*02e8*/ 	.word	0x00000098
        /*02ec*/ 	.short	0x0100
        /*02ee*/ 	.byte	0x08
	.zero		1


	//   ....[39]....
        /*02f0*/ 	.word	0x000004c0
        /*02f4*/ 	.word	0x000000ff
        /*02f8*/ 	.word	0x000001b8
        /*02fc*/ 	.short	0x0100
        /*02fe*/ 	.byte	0x08
	.zero		1


	//   ....[40]....
        /*0300*/ 	.word	0x000004d0
        /*0304*/ 	.word	0x000000ff
        /*0308*/ 	.word	0x000000a0
        /*030c*/ 	.short	0x0100
        /*030e*/ 	.byte	0x08
	.zero		1


	//   ....[41]....
        /*0310*/ 	.word	0x000004e0
        /*0314*/ 	.word	0x000000ff
        /*0318*/ 	.word	0x000001c0
        /*031c*/ 	.short	0x0100
        /*031e*/ 	.byte	0x08
	.zero		1


	//   ....[42]....
        /*0320*/ 	.word	0x000004f0
        /*0324*/ 	.word	0x000000ff
        /*0328*/ 	.word	0x000000a8
        /*032c*/ 	.short	0x0100
        /*032e*/ 	.byte	0x08
	.zero		1


	//   ....[43]....
        /*0330*/ 	.word	0x00000500
        /*0334*/ 	.word	0x000000ff
        /*0338*/ 	.word	0x000001c8
        /*033c*/ 	.short	0x0100
        /*033e*/ 	.byte	0x08
	.zero		1


	//   ....[44]....
        /*0340*/ 	.word	0x00000510
        /*0344*/ 	.word	0x000000ff
        /*0348*/ 	.word	0x000000b0
        /*034c*/ 	.short	0x0100
        /*034e*/ 	.byte	0x08
	.zero		1


	//   ....[45]....
        /*0350*/ 	.word	0x00000520
        /*0354*/ 	.word	0x000000ff
        /*0358*/ 	.word	0x000001d0
        /*035c*/ 	.short	0x0100
        /*035e*/ 	.byte	0x08
	.zero		1


	//   ....[46]....
        /*0360*/ 	.word	0x00000530
        /*0364*/ 	.word	0x000000ff
        /*0368*/ 	.word	0x000000b8
        /*036c*/ 	.short	0x0100
        /*036e*/ 	.byte	0x08
	.zero		1


	//   ....[47]....
        /*0370*/ 	.word	0x00000540
        /*0374*/ 	.word	0x000000ff
        /*0378*/ 	.word	0x000001d8
        /*037c*/ 	.short	0x0100
        /*037e*/ 	.byte	0x08
	.zero		1


	//   ....[48]....
        /*0380*/ 	.word	0x00000550
        /*0384*/ 	.word	0x000000ff
        /*0388*/ 	.word	0x000000c0
        /*038c*/ 	.short	0x0100
        /*038e*/ 	.byte	0x08
	.zero		1


	//   ....[49]....
        /*0390*/ 	.word	0x00000560
        /*0394*/ 	.word	0x000000ff
        /*0398*/ 	.word	0x000001e0
        /*039c*/ 	.short	0x0100
        /*039e*/ 	.byte	0x08
	.zero		1


	//   ....[50]....
        /*03a0*/ 	.word	0x00000570
        /*03a4*/ 	.word	0x000000ff
        /*03a8*/ 	.word	0x000000c8
        /*03ac*/ 	.short	0x0100
        /*03ae*/ 	.byte	0x08
	.zero		1


	//   ....[51]....
        /*03b0*/ 	.word	0x00000580
        /*03b4*/ 	.word	0x000000ff
        /*03b8*/ 	.word	0x000001e8
        /*03bc*/ 	.short	0x0100
        /*03be*/ 	.byte	0x08
	.zero		1


	//   ....[52]....
        /*03c0*/ 	.word	0x00000590
        /*03c4*/ 	.word	0x000000ff
        /*03c8*/ 	.word	0x000000d0
        /*03cc*/ 	.short	0x0100
        /*03ce*/ 	.byte	0x08
	.zero		1


	//   ....[53]....
        /*03d0*/ 	.word	0x000005a0
        /*03d4*/ 	.word	0x000000ff
        /*03d8*/ 	.word	0x000001f0
        /*03dc*/ 	.short	0x0100
        /*03de*/ 	.byte	0x08
	.zero		1


	//   ....[54]....
        /*03e0*/ 	.word	0x000005b0
        /*03e4*/ 	.word	0x000000ff
        /*03e8*/ 	.word	0x000000d8
        /*03ec*/ 	.short	0x0100
        /*03ee*/ 	.byte	0x08
	.zero		1


	//   ....[55]....
        /*03f0*/ 	.word	0x000005c0
        /*03f4*/ 	.word	0x000000ff
        /*03f8*/ 	.word	0x000001f8
        /*03fc*/ 	.short	0x0100
        /*03fe*/ 	.byte	0x08
	.zero		1


	//   ....[56]....
        /*0400*/ 	.word	0x000005d0
        /*0404*/ 	.word	0x000000ff
        /*0408*/ 	.word	0x000000e0
        /*040c*/ 	.short	0x0100
        /*040e*/ 	.byte	0x08
	.zero		1


	//   ....[57]....
        /*0410*/ 	.word	0x000005e0
        /*0414*/ 	.word	0x000000ff
        /*0418*/ 	.word	0x00000200
        /*041c*/ 	.short	0x0100
        /*041e*/ 	.byte	0x08
	.zero		1


	//   ....[58]....
        /*0420*/ 	.word	0x000005f0
        /*0424*/ 	.word	0x000000ff
        /*0428*/ 	.word	0x000000e8
        /*042c*/ 	.short	0x0100
        /*042e*/ 	.byte	0x08
	.zero		1


	//   ....[59]....
        /*0430*/ 	.word	0x00000600
        /*0434*/ 	.word	0x000000ff
        /*0438*/ 	.word	0x00000208
        /*043c*/ 	.short	0x0100
        /*043e*/ 	.byte	0x08
	.zero		1


	//   ....[60]....
        /*0440*/ 	.word	0x00000610
        /*0444*/ 	.word	0x000000ff
        /*0448*/ 	.word	0x000000f0
        /*044c*/ 	.short	0x0100
        /*044e*/ 	.byte	0x08
	.zero		1


	//   ....[61]....
        /*0450*/ 	.word	0x00000620
        /*0454*/ 	.word	0x000000ff
        /*0458*/ 	.word	0x00000210
        /*045c*/ 	.short	0x0100
        /*045e*/ 	.byte	0x08
	.zero		1


	//   ....[62]....
        /*0460*/ 	.word	0x00000630
        /*0464*/ 	.word	0x000000ff
        /*0468*/ 	.word	0x000000f8
        /*046c*/ 	.short	0x0100
        /*046e*/ 	.byte	0x08
	.zero		1


	//   ....[63]....
        /*0470*/ 	.word	0x00000640
        /*0474*/ 	.word	0x000000ff
        /*0478*/ 	.word	0x00000218
        /*047c*/ 	.short	0x0100
        /*047e*/ 	.byte	0x08
	.zero		1


	//   ....[64]....
        /*0480*/ 	.word	0x00000650
        /*0484*/ 	.word	0x000000ff
        /*0488*/ 	.word	0x00000100
        /*048c*/ 	.short	0x0100
        /*048e*/ 	.byte	0x08
	.zero		1


	//   ....[65]....
        /*0490*/ 	.word	0x00000660
        /*0494*/ 	.word	0x000000ff
        /*0498*/ 	.word	0x00000220
        /*049c*/ 	.short	0x0100
        /*049e*/ 	.byte	0x08
	.zero		1


	//   ....[66]....
        /*04a0*/ 	.word	0x00000670
        /*04a4*/ 	.word	0x000000ff
        /*04a8*/ 	.word	0x00000108
        /*04ac*/ 	.short	0x0100
        /*04ae*/ 	.byte	0x08
	.zero		1


	//   ....[67]....
        /*04b0*/ 	.word	0x00000680
        /*04b4*/ 	.word	0x000000ff
        /*04b8*/ 	.word	0x00000228
        /*04bc*/ 	.short	0x0100
        /*04be*/ 	.byte	0x08
	.zero		1


	//   ....[68]....
        /*04c0*/ 	.word	0x00000690
        /*04c4*/ 	.word	0x000000ff
        /*04c8*/ 	.word	0x00000110
        /*04cc*/ 	.short	0x0100
        /*04ce*/ 	.byte	0x08
	.zero		1


	//   ....[69]....
        /*04d0*/ 	.word	0x000006a0
        /*04d4*/ 	.word	0x000000ff
        /*04d8*/ 	.word	0x00000230
        /*04dc*/ 	.short	0x0100
        /*04de*/ 	.byte	0x08
	.zero		1


	//   ....[70]....
        /*04e0*/ 	.word	0x000006b0
        /*04e4*/ 	.word	0x000000ff
        /*04e8*/ 	.word	0x00000118
        /*04ec*/ 	.short	0x0100
        /*04ee*/ 	.byte	0x08
	.zero		1


	//   ....[71]....
        /*04f0*/ 	.word	0x000006c0
        /*04f4*/ 	.word	0x000000ff
        /*04f8*/ 	.word	0x00000238
        /*04fc*/ 	.short	0x0100
        /*04fe*/ 	.byte	0x08
	.zero		1


	//   ....[72]....
        /*0500*/ 	.word	0x00000990
        /*0504*/ 	.word	0x000000ff
        /*0508*/ 	.word	0x00000250
        /*050c*/ 	.short	0x0100
        /*050e*/ 	.byte	0x08
	.zero		1


	//   ....[73]....
        /*0510*/ 	.word	0x000009f0
        /*0514*/ 	.word	0x000000ff
        /*0518*/ 	.word	0x00000258
        /*051c*/ 	.short	0x0100
        /*051e*/ 	.byte	0x08
	.zero		1


	//   ....[74]....
        /*0520*/ 	.word	0x00001880
        /*0524*/ 	.word	0x00000003
        /*0528*/ 	.word	0x00000000
        /*052c*/ 	.short	0x010a
        /*052e*/ 	.byte	0x3f
	.zero		1


	//   ....[75]....
        /*0530*/ 	.word	0x000018e0
        /*0534*/ 	.word	0x00000003
        /*0538*/ 	.word	0x00000000
        /*053c*/ 	.short	0x010a
        /*053e*/ 	.byte	0x3f
	.zero		1


	//   ....[76]....
        /*0540*/ 	.word	0x00001af0
        /*0544*/ 	.word	0x000000ff
        /*0548*/ 	.word	0x00000000
        /*054c*/ 	.short	0x010a
        /*054e*/ 	.byte	0x04
	.zero		1


	//   ....[77]....
        /*0550*/ 	.word	0x00001b30
        /*0554*/ 	.word	0x000000ff
        /*0558*/ 	.word	0x00000000
        /*055c*/ 	.short	0x010a
        /*055e*/ 	.byte	0x04
	.zero		1


	//   ....[78]....
        /*0560*/ 	.word	0x00001c80
        /*0564*/ 	.word	0x000000ff
        /*0568*/ 	.word	0x00000000
        /*056c*/ 	.short	0x0101
        /*056e*/ 	.byte	0x04
	.zero		1


	//   ....[79]....
        /*0570*/ 	.word	0x00001e30
        /*0574*/ 	.word	0x000000ff
        /*0578*/ 	.word	0x00000000
        /*057c*/ 	.short	0x0101
        /*057e*/ 	.byte	0x06
	.zero		1


	//   ....[80]....
        /*0580*/ 	.word	0x00003d50
        /*0584*/ 	.word	0x0000000e
        /*0588*/ 	.word	0x00000120
        /*058c*/ 	.short	0x010a
        /*058e*/ 	.byte	0x3f
	.zero		1


	//   ....[81]....
        /*0590*/ 	.word	0x000040e0
        /*0594*/ 	.word	0x00000005
        /*0598*/ 	.word	0x00000258
        /*059c*/ 	.short	0x0101
        /*059e*/ 	.byte	0x3f
	.zero		1


	//   ....[82]....
        /*05a0*/ 	.word	0x00004840
        /*05a4*/ 	.word	0x00000007
        /*05a8*/ 	.word	0x00000000
        /*05ac*/ 	.short	0x010a
        /*05ae*/ 	.byte	0x3f
	.zero		1


	//   ....[83]....
        /*05b0*/ 	.word	0x000048c0
        /*05b4*/ 	.word	0x00000008
        /*05b8*/ 	.word	0x00000000
        /*05bc*/ 	.short	0x010a
        /*05be*/ 	.byte	0x3f
	.zero		1


	//   ....[84]....
        /*05c0*/ 	.word	0x00004950
        /*05c4*/ 	.word	0x00000009
        /*05c8*/ 	.word	0x00000000
        /*05cc*/ 	.short	0x010a
        /*05ce*/ 	.byte	0x3f
	.zero		1


	//   ....[85]....
        /*05d0*/ 	.word	0x000049e0
        /*05d4*/ 	.word	0x00000008
        /*05d8*/ 	.word	0x00000000
        /*05dc*/ 	.short	0x010a
        /*05de*/ 	.byte	0x3f
	.zero		1


	//   ....[86]....
        /*05e0*/ 	.word	0x00004a70
        /*05e4*/ 	.word	0x00000009
        /*05e8*/ 	.word	0x00000000
        /*05ec*/ 	.short	0x010a
        /*05ee*/ 	.byte	0x3f
	.zero		1


	//   ....[87]....
        /*05f0*/ 	.word	0x00004b00
        /*05f4*/ 	.word	0x00000008
        /*05f8*/ 	.word	0x00000000
        /*05fc*/ 	.short	0x010a
        /*05fe*/ 	.byte	0x3f
	.zero		1


	//   ....[88]....
        /*0600*/ 	.word	0x00004b90
        /*0604*/ 	.word	0x00000009
        /*0608*/ 	.word	0x00000000
        /*060c*/ 	.short	0x010a
        /*060e*/ 	.byte	0x3f
	.zero		1


	//   ....[89]....
        /*0610*/ 	.word	0x00004c20
        /*0614*/ 	.word	0x00000008
        /*0618*/ 	.word	0x00000000
        /*061c*/ 	.short	0x010a
        /*061e*/ 	.byte	0x3f
	.zero		1


	//   ....[90]....
        /*0620*/ 	.word	0x00004cb0
        /*0624*/ 	.word	0x00000009
        /*0628*/ 	.word	0x00000000
        /*062c*/ 	.short	0x010a
        /*062e*/ 	.byte	0x3f
	.zero		1


	//   ....[91]....
        /*0630*/ 	.word	0x00004d40
        /*0634*/ 	.word	0x00000008
        /*0638*/ 	.word	0x00000000
        /*063c*/ 	.short	0x010a
        /*063e*/ 	.byte	0x3f
	.zero		1


	//   ....[92]....
        /*0640*/ 	.word	0x00004dd0
        /*0644*/ 	.word	0x00000009
        /*0648*/ 	.word	0x00000000
        /*064c*/ 	.short	0x010a
        /*064e*/ 	.byte	0x3f
	.zero		1


	//   ....[93]....
        /*0650*/ 	.word	0x00004e60
        /*0654*/ 	.word	0x00000008
        /*0658*/ 	.word	0x00000000
        /*065c*/ 	.short	0x010a
        /*065e*/ 	.byte	0x3f
	.zero		1


	//   ....[94]....
        /*0660*/ 	.word	0x00004ef0
        /*0664*/ 	.word	0x00000009
        /*0668*/ 	.word	0x00000000
        /*066c*/ 	.short	0x010a
        /*066e*/ 	.byte	0x3f
	.zero		1


	//   ....[95]....
        /*0670*/ 	.word	0x00004f80
        /*0674*/ 	.word	0x00000008
        /*0678*/ 	.word	0x00000000
        /*067c*/ 	.short	0x010a
        /*067e*/ 	.byte	0x3f
	.zero		1


	//   ....[96]....
        /*0680*/ 	.word	0x00005010
        /*0684*/ 	.word	0x00000009
        /*0688*/ 	.word	0x00000000
        /*068c*/ 	.short	0x010a
        /*068e*/ 	.byte	0x3f
	.zero		1


	//   ....[97]....
        /*0690*/ 	.word	0x000050a0
        /*0694*/ 	.word	0x00000008
        /*0698*/ 	.word	0x00000000
        /*069c*/ 	.short	0x010a
        /*069e*/ 	.byte	0x3f
	.zero		1


	//   ....[98]....
        /*06a0*/ 	.word	0x00005130
        /*06a4*/ 	.word	0x00000009
        /*06a8*/ 	.word	0x00000000
        /*06ac*/ 	.short	0x010a
        /*06ae*/ 	.byte	0x3f
	.zero		1


	//   ....[99]....
        /*06b0*/ 	.word	0x000051c0
        /*06b4*/ 	.word	0x00000008
        /*06b8*/ 	.word	0x00000000
        /*06bc*/ 	.short	0x010a
        /*06be*/ 	.byte	0x3f
	.zero		1


	//   ....[100]....
        /*06c0*/ 	.word	0x00005250
        /*06c4*/ 	.word	0x00000009
        /*06c8*/ 	.word	0x00000000
        /*06cc*/ 	.short	0x010a
        /*06ce*/ 	.byte	0x3f
	.zero		1


	//   ....[101]....
        /*06d0*/ 	.word	0x000052e0
        /*06d4*/ 	.word	0x00000008
        /*06d8*/ 	.word	0x00000000
        /*06dc*/ 	.short	0x010a
        /*06de*/ 	.byte	0x3f
	.zero		1


	//   ....[102]....
        /*06e0*/ 	.word	0x00005370
        /*06e4*/ 	.word	0x00000009
        /*06e8*/ 	.word	0x00000000
        /*06ec*/ 	.short	0x010a
        /*06ee*/ 	.byte	0x3f
	.zero		1


	//   ....[103]....
        /*06f0*/ 	.word	0x00005400
        /*06f4*/ 	.word	0x00000008
        /*06f8*/ 	.word	0x00000000
        /*06fc*/ 	.short	0x010a
        /*06fe*/ 	.byte	0x3f
	.zero		1


	//   ....[104]....
        /*0700*/ 	.word	0x00005490
        /*0704*/ 	.word	0x00000009
        /*0708*/ 	.word	0x00000000
        /*070c*/ 	.short	0x010a
        /*070e*/ 	.byte	0x3f
	.zero		1


	//   ....[105]....
        /*0710*/ 	.word	0x00005520
        /*0714*/ 	.word	0x00000008
        /*0718*/ 	.word	0x00000000
        /*071c*/ 	.short	0x010a
        /*071e*/ 	.byte	0x3f
	.zero		1


	//   ....[106]....
        /*0720*/ 	.word	0x000055b0
        /*0724*/ 	.word	0x00000009
        /*0728*/ 	.word	0x00000000
        /*072c*/ 	.short	0x010a
        /*072e*/ 	.byte	0x3f
	.zero		1


	//   ....[107]....
        /*0730*/ 	.word	0x00005640
        /*0734*/ 	.word	0x00000008
        /*0738*/ 	.word	0x00000000
        /*073c*/ 	.short	0x010a
        /*073e*/ 	.byte	0x3f
	.zero		1


	//   ....[108]....
        /*0740*/ 	.word	0x000056d0
        /*0744*/ 	.word	0x00000009
        /*0748*/ 	.word	0x00000000
        /*074c*/ 	.short	0x010a
        /*074e*/ 	.byte	0x3f
	.zero		1


	//   ....[109]....
        /*0750*/ 	.word	0x00005760
        /*0754*/ 	.word	0x00000008
        /*0758*/ 	.word	0x00000000
        /*075c*/ 	.short	0x010a
        /*075e*/ 	.byte	0x3f
	.zero		1


	//   ....[110]....
        /*0760*/ 	.word	0x000057f0
        /*0764*/ 	.word	0x00000009
        /*0768*/ 	.word	0x00000000
        /*076c*/ 	.short	0x010a
        /*076e*/ 	.byte	0x3f
	.zero		1


	//   ....[111]....
        /*0770*/ 	.word	0x00005880
        /*0774*/ 	.word	0x00000008
        /*0778*/ 	.word	0x00000000
        /*077c*/ 	.short	0x010a
        /*077e*/ 	.byte	0x3f
	.zero		1


	//   ....[112]....
        /*0780*/ 	.word	0x00005910
        /*0784*/ 	.word	0x00000009
        /*0788*/ 	.word	0x00000000
        /*078c*/ 	.short	0x010a
        /*078e*/ 	.byte	0x3f
	.zero		1


	//   ....[113]....
        /*0790*/ 	.word	0x000059a0
        /*0794*/ 	.word	0x00000008
        /*0798*/ 	.word	0x00000000
        /*079c*/ 	.short	0x010a
        /*079e*/ 	.byte	0x3f
	.zero		1


	//   ....[114]....
        /*07a0*/ 	.word	0x00005a30
        /*07a4*/ 	.word	0x00000009
        /*07a8*/ 	.word	0x00000000
        /*07ac*/ 	.short	0x010a
        /*07ae*/ 	.byte	0x3f
	.zero		1


	//   ....[115]....
        /*07b0*/ 	.word	0x00005ac0
        /*07b4*/ 	.word	0x00000008
        /*07b8*/ 	.word	0x00000000
        /*07bc*/ 	.short	0x010a
        /*07be*/ 	.byte	0x3f
	.zero		1


	//   ....[116]....
        /*07c0*/ 	.word	0x00005b50
        /*07c4*/ 	.word	0x0000000b
        /*07c8*/ 	.word	0x00000000
        /*07cc*/ 	.short	0x010a
        /*07ce*/ 	.byte	0x3f
	.zero		1


	//   ....[117]....
        /*07d0*/ 	.word	0x00005be0
        /*07d4*/ 	.word	0x00000003
        /*07d8*/ 	.word	0x00000000
        /*07dc*/ 	.short	0x010a
        /*07de*/ 	.byte	0x3f
	.zero		1


	//   ....[118]....
        /*07e0*/ 	.word	0x00005c40
        /*07e4*/ 	.word	0x00000003
        /*07e8*/ 	.word	0x00000000
        /*07ec*/ 	.short	0x010a
        /*07ee*/ 	.byte	0x3f
	.zero		1


	//   ....[119]....
        /*07f0*/ 	.word	0x00005ca0
        /*07f4*/ 	.word	0x00000003
        /*07f8*/ 	.word	0x00000000
        /*07fc*/ 	.short	0x010a
        /*07fe*/ 	.byte	0x3f
	.zero		1


	//   ....[120]....
        /*0800*/ 	.word	0x00005d70
        /*0804*/ 	.word	0x0000000e
        /*0808*/ 	.word	0x00000120
        /*080c*/ 	.short	0x010a
        /*080e*/ 	.byte	0x3f
	.zero		1


	//   ....[121]....
        /*0810*/ 	.word	0x00005e40
        /*0814*/ 	.word	0x00000007
        /*0818*/ 	.word	0x00000000
        /*081c*/ 	.short	0x010a
        /*081e*/ 	.byte	0x3f
	.zero		1


	//   ....[122]....
        /*0820*/ 	.word	0x00005e90
        /*0824*/ 	.word	0x00000008
        /*0828*/ 	.word	0x00000000
        /*082c*/ 	.short	0x010a
        /*082e*/ 	.byte	0x3f
	.zero		1


	//   ....[123]....
        /*0830*/ 	.word	0x00005ee0
        /*0834*/ 	.word	0x00000009
        /*0838*/ 	.word	0x00000000
        /*083c*/ 	.short	0x010a
        /*083e*/ 	.byte	0x3f
	.zero		1


	//   ....[124]....
        /*0840*/ 	.word	0x00005f30
        /*0844*/ 	.word	0x00000008
        /*0848*/ 	.word	0x00000000
        /*084c*/ 	.short	0x010a
        /*084e*/ 	.byte	0x3f
	.zero		1


	//   ....[125]....
        /*0850*/ 	.word	0x00005f80
        /*0854*/ 	.word	0x00000009
        /*0858*/ 	.word	0x00000000
        /*085c*/ 	.short	0x010a
        /*085e*/ 	.byte	0x3f
	.zero		1


	//   ....[126]....
        /*0860*/ 	.word	0x00005fd0
        /*0864*/ 	.word	0x00000008
        /*0868*/ 	.word	0x00000000
        /*086c*/ 	.short	0x010a
        /*086e*/ 	.byte	0x3f
	.zero		1


	//   ....[127]....
        /*0870*/ 	.word	0x00006020
        /*0874*/ 	.word	0x00000009
        /*0878*/ 	.word	0x00000000
        /*087c*/ 	.short	0x010a
        /*087e*/ 	.byte	0x3f
	.zero		1


	//   ....[128]....
        /*0880*/ 	.word	0x00006070
        /*0884*/ 	.word	0x00000008
        /*0888*/ 	.word	0x00000000
        /*088c*/ 	.short	0x010a
        /*088e*/ 	.byte	0x3f
	.zero		1


	//   ....[129]....
        /*0890*/ 	.word	0x000060c0
        /*0894*/ 	.word	0x00000009
        /*0898*/ 	.word	0x00000000
        /*089c*/ 	.short	0x010a
        /*089e*/ 	.byte	0x3f
	.zero		1


	//   ....[130]....
        /*08a0*/ 	.word	0x00006110
        /*08a4*/ 	.word	0x00000008
        /*08a8*/ 	.word	0x00000000
        /*08ac*/ 	.short	0x010a
        /*08ae*/ 	.byte	0x3f
	.zero		1


	//   ....[131]....
        /*08b0*/ 	.word	0x00006160
        /*08b4*/ 	.word	0x00000009
        /*08b8*/ 	.word	0x00000000
        /*08bc*/ 	.short	0x010a
        /*08be*/ 	.byte	0x3f
	.zero		1


	//   ....[132]....
        /*08c0*/ 	.word	0x000061b0
        /*08c4*/ 	.word	0x00000008
        /*08c8*/ 	.word	0x00000000
        /*08cc*/ 	.short	0x010a
        /*08ce*/ 	.byte	0x3f
	.zero		1


	//   ....[133]....
        /*08d0*/ 	.word	0x00006200
        /*08d4*/ 	.word	0x00000009
        /*08d8*/ 	.word	0x00000000
        /*08dc*/ 	.short	0x010a
        /*08de*/ 	.byte	0x3f
	.zero		1


	//   ....[134]....
        /*08e0*/ 	.word	0x00006250
        /*08e4*/ 	.word	0x00000008
        /*08e8*/ 	.word	0x00000000
        /*08ec*/ 	.short	0x010a
        /*08ee*/ 	.byte	0x3f
	.zero		1


	//   ....[135]....
        /*08f0*/ 	.word	0x000062a0
        /*08f4*/ 	.word	0x00000009
        /*08f8*/ 	.word	0x00000000
        /*08fc*/ 	.short	0x010a
        /*08fe*/ 	.byte	0x3f
	.zero		1


	//   ....[136]....
        /*0900*/ 	.word	0x000062f0
        /*0904*/ 	.word	0x00000008
        /*0908*/ 	.word	0x00000000
        /*090c*/ 	.short	0x010a
        /*090e*/ 	.byte	0x3f
	.zero		1


	//   ....[137]....
        /*0910*/ 	.word	0x00006340
        /*0914*/ 	.word	0x00000009
        /*0918*/ 	.word	0x00000000
        /*091c*/ 	.short	0x010a
        /*091e*/ 	.byte	0x3f
	.zero		1


	//   ....[138]....
        /*0920*/ 	.word	0x00006390
        /*0924*/ 	.word	0x00000008
        /*0928*/ 	.word	0x00000000
        /*092c*/ 	.short	0x010a
        /*092e*/ 	.byte	0x3f
	.zero		1


	//   ....[139]....
        /*0930*/ 	.word	0x000063e0
        /*0934*/ 	.word	0x00000009
        /*0938*/ 	.word	0x00000000
        /*093c*/ 	.short	0x010a
        /*093e*/ 	.byte	0x3f
	.zero		1


	//   ....[140]....
        /*0940*/ 	.word	0x00006430
        /*0944*/ 	.word	0x00000008
        /*0948*/ 	.word	0x00000000
        /*094c*/ 	.short	0x010a
        /*094e*/ 	.byte	0x3f
	.zero		1


	//   ....[141]....
        /*0950*/ 	.word	0x00006480
        /*0954*/ 	.word	0x00000009
        /*0958*/ 	.word	0x00000000
        /*095c*/ 	.short	0x010a
        /*095e*/ 	.byte	0x3f
	.zero		1


	//   ....[142]....
        /*0960*/ 	.word	0x000064d0
        /*0964*/ 	.word	0x00000008
        /*0968*/ 	.word	0x00000000
        /*096c*/ 	.short	0x010a
        /*096e*/ 	.byte	0x3f
	.zero		1


	//   ....[143]....
        /*0970*/ 	.word	0x00006520
        /*0974*/ 	.word	0x00000009
        /*0978*/ 	.word	0x00000000
        /*097c*/ 	.short	0x010a
        /*097e*/ 	.byte	0x3f
	.zero		1


	//   ....[144]....
        /*0980*/ 	.word	0x00006570
        /*0984*/ 	.word	0x00000008
        /*0988*/ 	.word	0x00000000
        /*098c*/ 	.short	0x010a
        /*098e*/ 	.byte	0x3f
	.zero		1


	//   ....[145]....
        /*0990*/ 	.word	0x000065c0
        /*0994*/ 	.word	0x00000009
        /*0998*/ 	.word	0x00000000
        /*099c*/ 	.short	0x010a
        /*099e*/ 	.byte	0x3f
	.zero		1


	//   ....[146]....
        /*09a0*/ 	.word	0x00006610
        /*09a4*/ 	.word	0x00000008
        /*09a8*/ 	.word	0x00000000
        /*09ac*/ 	.short	0x010a
        /*09ae*/ 	.byte	0x3f
	.zero		1


	//   ....[147]....
        /*09b0*/ 	.word	0x00006660
        /*09b4*/ 	.word	0x00000009
        /*09b8*/ 	.word	0x00000000
        /*09bc*/ 	.short	0x010a
        /*09be*/ 	.byte	0x3f
	.zero		1


	//   ....[148]....
        /*09c0*/ 	.word	0x000066b0
        /*09c4*/ 	.word	0x00000008
        /*09c8*/ 	.word	0x00000000
        /*09cc*/ 	.short	0x010a
        /*09ce*/ 	.byte	0x3f
	.zero		1


	//   ....[149]....
        /*09d0*/ 	.word	0x00006700
        /*09d4*/ 	.word	0x00000009
        /*09d8*/ 	.word	0x00000000
        /*09dc*/ 	.short	0x010a
        /*09de*/ 	.byte	0x3f
	.zero		1


	//   ....[150]....
        /*09e0*/ 	.word	0x00006750
        /*09e4*/ 	.word	0x00000008
        /*09e8*/ 	.word	0x00000000
        /*09ec*/ 	.short	0x010a
        /*09ee*/ 	.byte	0x3f
	.zero		1


	//   ....[151]....
        /*09f0*/ 	.word	0x000067a0
        /*09f4*/ 	.word	0x00000009
        /*09f8*/ 	.word	0x00000000
        /*09fc*/ 	.short	0x010a
        /*09fe*/ 	.byte	0x3f
	.zero		1


	//   ....[152]....
        /*0a00*/ 	.word	0x000067f0
        /*0a04*/ 	.word	0x00000008
        /*0a08*/ 	.word	0x00000000
        /*0a0c*/ 	.short	0x010a
        /*0a0e*/ 	.byte	0x3f
	.zero		1


	//   ....[153]....
        /*0a10*/ 	.word	0x00006840
        /*0a14*/ 	.word	0x00000009
        /*0a18*/ 	.word	0x00000000
        /*0a1c*/ 	.short	0x010a
        /*0a1e*/ 	.byte	0x3f
	.zero		1


	//   ....[154]....
        /*0a20*/ 	.word	0x00006890
        /*0a24*/ 	.word	0x00000008
        /*0a28*/ 	.word	0x00000000
        /*0a2c*/ 	.short	0x010a
        /*0a2e*/ 	.byte	0x3f
	.zero		1


	//   ....[155]....
        /*0a30*/ 	.word	0x000068e0
        /*0a34*/ 	.word	0x0000000b
        /*0a38*/ 	.word	0x00000000
        /*0a3c*/ 	.short	0x010a
        /*0a3e*/ 	.byte	0x3f
	.zero		1


	//----- nvinfo : EIATTR_NUM_MBARRIERS
	.align		4
.L_35:
        /*0a40*/ 	.byte	0x03, 0x38
        /*0a42*/ 	.short	0x004a


	//----- nvinfo : EIATTR_EXIT_INSTR_OFFSETS
	.align		4
        /*0a44*/ 	.byte	0x04, 0x1c
        /*0a46*/ 	.short	(.L_37 - .L_36)


	//   ....[0]....
.L_36:
        /*0a48*/ 	.word	0x00000a90


	//   ....[1]....
        /*0a4c*/ 	.word	0x00001350


	//   ....[2]....
        /*0a50*/ 	.word	0x00003430


	//   ....[3]....
        /*0a54*/ 	.word	0x00003a60


	//   ....[4]....
        /*0a58*/ 	.word	0x00005c30


	//----- nvinfo : EIATTR_MAX_THREADS
	.align		4
.L_37:
        /*0a5c*/ 	.byte	0x04, 0x05
        /*0a5e*/ 	.short	(.L_39 - .L_38)
.L_38:
        /*0a60*/ 	.word	0x00000180
        /*0a64*/ 	.word	0x00000001
        /*0a68*/ 	.word	0x00000001


	//----- nvinfo : EIATTR_CRS_STACK_SIZE
	.align		4
.L_39:
        /*0a6c*/ 	.byte	0x04, 0x1e
        /*0a6e*/ 	.short	(.L_41 - .L_40)
.L_40:
        /*0a70*/ 	.word	0x00000000


	//----- nvinfo : EIATTR_CBANK_PARAM_SIZE
	.align		4
.L_41:
        /*0a74*/ 	.byte	0x03, 0x19
        /*0a76*/ 	.short	0x0470


	//----- nvinfo : EIATTR_PARAM_CBANK
	.align		4
        /*0a78*/ 	.byte	0x04, 0x0a
        /*0a7a*/ 	.short	(.L_43 - .L_42)
	.align		4
.L_42:
        /*0a7c*/ 	.word	index@(.nv.constant0._ZN7cutlass13device_kernelINS_4gemm6kernel13GemmUniversalIN4cute5tupleIJiiiiEEENS1_10collective13CollectiveMmaINS1_34MainloopSm90TmaGmmaWarpSpecializedILi36ENS5_IJNS4_1CILi1EEESB_SB_EEENS1_35KernelTmaWarpSpecializedCooperativeEEENS5_IJNSA_ILi192EEENSA_ILi8EEENSA_ILi16EEEEEENS_6half_tENS5_IJlSB_lEEESJ_SK_NS4_8TiledMMAINS4_8MMA_AtomIJNS4_4SM904GMMA24MMA_64x8x16_F32F16F16_SSILNSO_5MajorE0ELSQ_0ELNSO_7ScaleInE1ELSR_1EEEEEENS4_6LayoutINS5_IJNSA_ILi2EEESB_SB_EEENS5_IJSB_NSA_ILi0EEESX_EEEEENS5_IJNS4_10UnderscoreES10_S10_EEEEENS4_13SM90_TMA_LOADENS4_14ComposedLayoutINS4_7SwizzleILi1ELi4ELi3EEENS4_18smem_ptr_flag_bitsILi16EEENSU_INS5_IJSG_SH_EEENS5_IJSH_SB_EEEEEEEvNS4_8identityES13_S1C_vS1D_EENS_8epilogue10collective6detail29Sm90TmaWarpSpecializedAdapterINS1G_15DefaultEpilogueISJ_SK_SK_NS1F_6thread17LinearCombinationISJ_Li1EffLNS1K_9ScaleType4KindE0ELNS_15FloatRoundStyleE2ESJ_EENS1_15EpilogueDefaultEEEEEvvEEEEvNT_6ParamsE)
        /*0a80*/ 	.short	0x0210
        /*0a82*/ 	.short	0x0470


	//----- nvinfo : EIATTR_SW_WAR
	.align		4
.L_43:
        /*0a84*/ 	.byte	0x04, 0x36
        /*0a86*/ 	.short	(.L_45 - .L_44)
.L_44:
        /*0a88*/ 	.word	0x00000008
.L_45:


//--------------------- .nv.callgraph             --------------------------
	.section	.nv.callgraph,"",@"SHT_CUDA_CALLGRAPH"
	.align	4
	.sectionentsize	8
	.align		4
        /*0000*/ 	.word	0x00000000
	.align		4
        /*0004*/ 	.word	0xffffffff
	.align		4
        /*0008*/ 	.word	index@(_ZN7cutlass13device_kernelINS_4gemm6kernel13GemmUniversalIN4cute5tupleIJiiiiEEENS1_10collective13CollectiveMmaINS1_34MainloopSm90TmaGmmaWarpSpecializedILi36ENS5_IJNS4_1CILi1EEESB_SB_EEENS1_35KernelTmaWarpSpecializedCooperativeEEENS5_IJNSA_ILi192EEENSA_ILi8EEENSA_ILi16EEEEEENS_6half_tENS5_IJlSB_lEEESJ_SK_NS4_8TiledMMAINS4_8MMA_AtomIJNS4_4SM904GMMA24MMA_64x8x16_F32F16F16_SSILNSO_5MajorE0ELSQ_0ELNSO_7ScaleInE1ELSR_1EEEEEENS4_6LayoutINS5_IJNSA_ILi2EEESB_SB_EEENS5_IJSB_NSA_ILi0EEESX_EEEEENS5_IJNS4_10UnderscoreES10_S10_EEEEENS4_13SM90_TMA_LOADENS4_14ComposedLayoutINS4_7SwizzleILi1ELi4ELi3EEENS4_18smem_ptr_flag_bitsILi16EEENSU_INS5_IJSG_SH_EEENS5_IJSH_SB_EEEEEEEvNS4_8identityES13_S1C_vS1D_EENS_8epilogue10collective6detail29Sm90TmaWarpSpecializedAdapterINS1G_15DefaultEpilogueISJ_SK_SK_NS1F_6thread17LinearCombinationISJ_Li1EffLNS1K_9ScaleType4KindE0ELNS_15FloatRoundStyleE2ESJ_EENS1_15EpilogueDefaultEEEEEvvEEEEvNT_6ParamsE)
	.align		4
        /*000c*/ 	.word	index@(__assertfail)
	.align		4
        /*0010*/ 	.word	0x00000000
	.align		4
        /*0014*/ 	.word	0xfffffffe
	.align		4
        /*0018*/ 	.word	0x00000000
	.align		4
        /*001c*/ 	.word	0xfffffffd
	.align		4
        /*0020*/ 	.word	0x00000000
	.align		4
        /*0024*/ 	.word	0xfffffffc


//--------------------- .nv.constant4             --------------------------
	.section	.nv.constant4,"a",@progbits
	.align	8
	.align		8
.nv.constant4:
        /*0000*/ 	.dword	__assertfail
	.align		8
        /*0008*/ 	.dword	__unnamed_1
	.align		8
        /*0010*/ 	.dword	_ZN39_INTERNAL_279f9151_4_k_cu_01471f75_30394cuda3std3__45__cpo5beginE
	.align		8
        /*0018*/ 	.dword	_ZN39_INTERNAL_279f9151_4_k_cu_01471f75_30394cuda3std3__45__cpo3endE
	.align		8
        /*0020*/ 	.dword	_ZN39_INTERNAL_279f9151_4_k_cu_01471f75_30394cuda3std3__45__cpo6cbeginE
	.align		8
        /*0028*/ 	.dword	_ZN39_INTERNAL_279f9151_4_k_cu_01471f75_30394cuda3std3__45__cpo4cendE
	.align		8
        /*0030*/ 	.dword	_ZN39_INTERNAL_279f9151_4_k_cu_01471f75_30394cuda3std3__441_GLOBAL__N__279f9151_4_k_cu_01471f75_30396ignoreE
	.align		8
        /*0038*/ 	.dword	_ZN39_INTERNAL_279f9151_4_k_cu_01471f75_30394cuda3std3__419piecewise_constructE
	.align		8
        /*0040*/ 	.dword	_ZN39_INTERNAL_279f9151_4_k_cu_01471f75_30394cuda3std3__48in_placeE
	.align		8
        /*0048*/ 	.dword	_ZN39_INTERNAL_279f9151_4_k_cu_01471f75_30394cuda3std6ranges3__45__cpo4swapE
	.align		8
        /*0050*/ 	.dword	_ZN39_INTERNAL_279f9151_4_k_cu_01471f75_30394cuda3std6ranges3__45__cpo9iter_moveE
	.align		8
        /*0058*/ 	.dword	_ZN39_INTERNAL_279f9151_4_k_cu_01471f75_30394cute7productE
	.align		8
        /*0060*/ 	.dword	_ZN39_INTERNAL_279f9151_4_k_cu_01471f75_30394cute1_E
	.align		8
        /*0068*/ 	.dword	$str$22
	.align		8
        /*0070*/ 	.dword	$str$23


//--------------------- .text._ZN7cutlass13device_kernelINS_4gemm6kernel13GemmUniversalIN4cute5tupleIJiiiiEEENS1_10collective13CollectiveMmaINS1_34MainloopSm90TmaGmmaWarpSpecializedILi36ENS5_IJNS4_1CILi1EEESB_SB_EEENS1_35KernelTmaWarpSpecializedCooperativeEEENS5_IJNSA_ILi192EEENSA_ILi8EEENSA_ILi16EEEEEENS_6half_tENS5_IJlSB_lEEESJ_SK_NS4_8TiledMMAINS4_8MMA_AtomIJNS4_4SM904GMMA24MMA_64x8x16_F32F16F16_SSILNSO_5MajorE0ELSQ_0ELNSO_7ScaleInE1ELSR_1EEEEEENS4_6LayoutINS5_IJNSA_ILi2EEESB_SB_EEENS5_IJSB_NSA_ILi0EEESX_EEEEENS5_IJNS4_10UnderscoreES10_S10_EEEEENS4_13SM90_TMA_LOADENS4_14ComposedLayoutINS4_7SwizzleILi1ELi4ELi3EEENS4_18smem_ptr_flag_bitsILi16EEENSU_INS5_IJSG_SH_EEENS5_IJSH_SB_EEEEEEEvNS4_8identityES13_S1C_vS1D_EENS_8epilogue10collective6detail29Sm90TmaWarpSpecializedAdapterINS1G_15DefaultEpilogueISJ_SK_SK_NS1F_6thread17LinearCombinationISJ_Li1EffLNS1K_9ScaleType4KindE0ELNS_15FloatRoundStyleE2ESJ_EENS1_15EpilogueDefaultEEEEEvvEEEEvNT_6ParamsE --------------------------
	.section	.text._ZN7cutlass13device_kernelINS_4gemm6kernel13GemmUniversalIN4cute5tupleIJiiiiEEENS1_10collective13CollectiveMmaINS1_34MainloopSm90TmaGmmaWarpSpecializedILi36ENS5_IJNS4_1CILi1EEESB_SB_EEENS1_35KernelTmaWarpSpecializedCooperativeEEENS5_IJNSA_ILi192EEENSA_ILi8EEENSA_ILi16EEEEEENS_6half_tENS5_IJlSB_lEEESJ_SK_NS4_8TiledMMAINS4_8MMA_AtomIJNS4_4SM904GMMA24MMA_64x8x16_F32F16F16_SSILNSO_5MajorE0ELSQ_0ELNSO_7ScaleInE1ELSR_1EEEEEENS4_6LayoutINS5_IJNSA_ILi2EEESB_SB_EEENS5_IJSB_NSA_ILi0EEESX_EEEEENS5_IJNS4_10UnderscoreES10_S10_EEEEENS4_13SM90_TMA_LOADENS4_14ComposedLayoutINS4_7SwizzleILi1ELi4ELi3EEENS4_18smem_ptr_flag_bitsILi16EEENSU_INS5_IJSG_SH_EEENS5_IJSH_SB_EEEEEEEvNS4_8identityES13_S1C_vS1D_EENS_8epilogue10collective6detail29Sm90TmaWarpSpecializedAdapterINS1G_15DefaultEpilogueISJ_SK_SK_NS1F_6thread17LinearCombinationISJ_Li1EffLNS1K_9ScaleType4KindE0ELNS_15FloatRoundStyleE2ESJ_EENS1_15EpilogueDefaultEEEEEvvEEEEvNT_6ParamsE,"ax",@progbits
	.align	128
.text._ZN7cutlass13device_kernelINS_4gemm6kernel13GemmUniversalIN4cute5tupleIJiiiiEEENS1_10collective13CollectiveMmaINS1_34MainloopSm90TmaGmmaWarpSpecializedILi36ENS5_IJNS4_1CILi1EEESB_SB_EEENS1_35KernelTmaWarpSpecializedCooperativeEEENS5_IJNSA_ILi192EEENSA_ILi8EEENSA_ILi16EEEEEENS_6half_tENS5_IJlSB_lEEESJ_SK_NS4_8TiledMMAINS4_8MMA_AtomIJNS4_4SM904GMMA24MMA_64x8x16_F32F16F16_SSILNSO_5MajorE0ELSQ_0ELNSO_7ScaleInE1ELSR_1EEEEEENS4_6LayoutINS5_IJNSA_ILi2EEESB_SB_EEENS5_IJSB_NSA_ILi0EEESX_EEEEENS5_IJNS4_10UnderscoreES10_S10_EEEEENS4_13SM90_TMA_LOADENS4_14ComposedLayoutINS4_7SwizzleILi1ELi4ELi3EEENS4_18smem_ptr_flag_bitsILi16EEENSU_INS5_IJSG_SH_EEENS5_IJSH_SB_EEEEEEEvNS4_8identityES13_S1C_vS1D_EENS_8epilogue10collective6detail29Sm90TmaWarpSpecializedAdapterINS1G_15DefaultEpilogueISJ_SK_SK_NS1F_6thread17LinearCombinationISJ_Li1EffLNS1K_9ScaleType4KindE0ELNS_15FloatRoundStyleE2ESJ_EENS1_15EpilogueDefaultEEEEEvvEEEEvNT_6ParamsE:
        .type           _ZN7cutlass13device_kernelINS_4gemm6kernel13GemmUniversalIN4cute5tupleIJiiiiEEENS1_10collective13CollectiveMmaINS1_34MainloopSm90TmaGmmaWarpSpecializedILi36ENS5_IJNS4_1CILi1EEESB_SB_EEENS1_35KernelTmaWarpSpecializedCooperativeEEENS5_IJNSA_ILi192EEENSA_ILi8EEENSA_ILi16EEEEEENS_6half_tENS5_IJlSB_lEEESJ_SK_NS4_8TiledMMAINS4_8MMA_AtomIJNS4_4SM904GMMA24MMA_64x8x16_F32F16F16_SSILNSO_5MajorE0ELSQ_0ELNSO_7ScaleInE1ELSR_1EEEEEENS4_6LayoutINS5_IJNSA_ILi2EEESB_SB_EEENS5_IJSB_NSA_ILi0EEESX_EEEEENS5_IJNS4_10UnderscoreES10_S10_EEEEENS4_13SM90_TMA_LOADENS4_14ComposedLayoutINS4_7SwizzleILi1ELi4ELi3EEENS4_18smem_ptr_flag_bitsILi16EEENSU_INS5_IJSG_SH_EEENS5_IJSH_SB_EEEEEEEvNS4_8identityES13_S1C_vS1D_EENS_8epilogue10collective6detail29Sm90TmaWarpSpecializedAdapterINS1G_15DefaultEpilogueISJ_SK_SK_NS1F_6thread17LinearCombinationISJ_Li1EffLNS1K_9ScaleType4KindE0ELNS_15FloatRoundStyleE2ESJ_EENS1_15EpilogueDefaultEEEEEvvEEEEvNT_6ParamsE,@function
        .size           _ZN7cutlass13device_kernelINS_4gemm6kernel13GemmUniversalIN4cute5tupleIJiiiiEEENS1_10collective13CollectiveMmaINS1_34MainloopSm90TmaGmmaWarpSpecializedILi36ENS5_IJNS4_1CILi1EEESB_SB_EEENS1_35KernelTmaWarpSpecializedCooperativeEEENS5_IJNSA_ILi192EEENSA_ILi8EEENSA_ILi16EEEEEENS_6half_tENS5_IJlSB_lEEESJ_SK_NS4_8TiledMMAINS4_8MMA_AtomIJNS4_4SM904GMMA24MMA_64x8x16_F32F16F16_SSILNSO_5MajorE0ELSQ_0ELNSO_7ScaleInE1ELSR_1EEEEEENS4_6LayoutINS5_IJNSA_ILi2EEESB_SB_EEENS5_IJSB_NSA_ILi0EEESX_EEEEENS5_IJNS4_10UnderscoreES10_S10_EEEEENS4_13SM90_TMA_LOADENS4_14ComposedLayoutINS4_7SwizzleILi1ELi4ELi3EEENS4_18smem_ptr_flag_bitsILi16EEENSU_INS5_IJSG_SH_EEENS5_IJSH_SB_EEEEEEEvNS4_8identityES13_S1C_vS1D_EENS_8epilogue10collective6detail29Sm90TmaWarpSpecializedAdapterINS1G_15DefaultEpilogueISJ_SK_SK_NS1F_6thread17LinearCombinationISJ_Li1EffLNS1K_9ScaleType4KindE0ELNS_15FloatRoundStyleE2ESJ_EENS1_15EpilogueDefaultEEEEEvvEEEEvNT_6ParamsE,(.L_x_145 - _ZN7cutlass13device_kernelINS_4gemm6kernel13GemmUniversalIN4cute5tupleIJiiiiEEENS1_10collective13CollectiveMmaINS1_34MainloopSm90TmaGmmaWarpSpecializedILi36ENS5_IJNS4_1CILi1EEESB_SB_EEENS1_35KernelTmaWarpSpecializedCooperativeEEENS5_IJNSA_ILi192EEENSA_ILi8EEENSA_ILi16EEEEEENS_6half_tENS5_IJlSB_lEEESJ_SK_NS4_8TiledMMAINS4_8MMA_AtomIJNS4_4SM904GMMA24MMA_64x8x16_F32F16F16_SSILNSO_5MajorE0ELSQ_0ELNSO_7ScaleInE1ELSR_1EEEEEENS4_6LayoutINS5_IJNSA_ILi2EEESB_SB_EEENS5_IJSB_NSA_ILi0EEESX_EEEEENS5_IJNS4_10UnderscoreES10_S10_EEEEENS4_13SM90_TMA_LOADENS4_14ComposedLayoutINS4_7SwizzleILi1ELi4ELi3EEENS4_18smem_ptr_flag_bitsILi16EEENSU_INS5_IJSG_SH_EEENS5_IJSH_SB_EEEEEEEvNS4_8identityES13_S1C_vS1D_EENS_8epilogue10collective6detail29Sm90TmaWarpSpecializedAdapterINS1G_15DefaultEpilogueISJ_SK_SK_NS1F_6thread17LinearCombinationISJ_Li1EffLNS1K_9ScaleType4KindE0ELNS_15FloatRoundStyleE2ESJ_EENS1_15EpilogueDefaultEEEEEvvEEEEvNT_6ParamsE)
        .other          _ZN7cutlass13device_kernelINS_4gemm6kernel13GemmUniversalIN4cute5tupleIJiiiiEEENS1_10collective13CollectiveMmaINS1_34MainloopSm90TmaGmmaWarpSpecializedILi36ENS5_IJNS4_1CILi1EEESB_SB_EEENS1_35KernelTmaWarpSpecializedCooperativeEEENS5_IJNSA_ILi192EEENSA_ILi8EEENSA_ILi16EEEEEENS_6half_tENS5_IJlSB_lEEESJ_SK_NS4_8TiledMMAINS4_8MMA_AtomIJNS4_4SM904GMMA24MMA_64x8x16_F32F16F16_SSILNSO_5MajorE0ELSQ_0ELNSO_7ScaleInE1ELSR_1EEEEEENS4_6LayoutINS5_IJNSA_ILi2EEESB_SB_EEENS5_IJSB_NSA_ILi0EEESX_EEEEENS5_IJNS4_10UnderscoreES10_S10_EEEEENS4_13SM90_TMA_LOADENS4_14ComposedLayoutINS4_7SwizzleILi1ELi4ELi3EEENS4_18smem_ptr_flag_bitsILi16EEENSU_INS5_IJSG_SH_EEENS5_IJSH_SB_EEEEEEEvNS4_8identityES13_S1C_vS1D_EENS_8epilogue10collective6detail29Sm90TmaWarpSpecializedAdapterINS1G_15DefaultEpilogueISJ_SK_SK_NS1F_6thread17LinearCombinationISJ_Li1EffLNS1K_9ScaleType4KindE0ELNS_15FloatRoundStyleE2ESJ_EENS1_15EpilogueDefaultEEEEEvvEEEEvNT_6ParamsE,@"STO_CUDA_ENTRY STV_DEFAULT"
_ZN7cutlass13device_kernelINS_4gemm6kernel13GemmUniversalIN4cute5tupleIJiiiiEEENS1_10collective13CollectiveMmaINS1_34MainloopSm90TmaGmmaWarpSpecializedILi36ENS5_IJNS4_1CILi1EEESB_SB_EEENS1_35KernelTmaWarpSpecializedCooperativeEEENS5_IJNSA_ILi192EEENSA_ILi8EEENSA_ILi16EEEEEENS_6half_tENS5_IJlSB_lEEESJ_SK_NS4_8TiledMMAINS4_8MMA_AtomIJNS4_4SM904GMMA24MMA_64x8x16_F32F16F16_SSILNSO_5MajorE0ELSQ_0ELNSO_7ScaleInE1ELSR_1EEEEEENS4_6LayoutINS5_IJNSA_ILi2EEESB_SB_EEENS5_IJSB_NSA_ILi0EEESX_EEEEENS5_IJNS4_10UnderscoreES10_S10_EEEEENS4_13SM90_TMA_LOADENS4_14ComposedLayoutINS4_7SwizzleILi1ELi4ELi3EEENS4_18smem_ptr_flag_bitsILi16EEENSU_INS5_IJSG_SH_EEENS5_IJSH_SB_EEEEEEEvNS4_8identityES13_S1C_vS1D_EENS_8epilogue10collective6detail29Sm90TmaWarpSpecializedAdapterINS1G_15DefaultEpilogueISJ_SK_SK_NS1F_6thread17LinearCombinationISJ_Li1EffLNS1K_9ScaleType4KindE0ELNS_15FloatRoundStyleE2ESJ_EENS1_15EpilogueDefaultEEEEEvvEEEEvNT_6ParamsE:
[----:B------:R-:W0:Y:S01]  /*0000*/  LDC R1, c[0x0][0x28] ;  /* 0x00000a00ff017b82 */ /* 0x000e220000000800 */
[----:B------:R-:W1:Y:S01]  /*0010*/  S2R R2, SR_TID.X ;  /* 0x0000000000027919 */ /* 0x000e620000002100 */
[----:B------:R-:W-:Y:S01]  /*0020*/  ELECT P0, URZ, PT ;  /* 0x00000000003f782f */ /* 0x000fe20003800000 */
[----:B------:R-:W-:Y:S01]  /*0030*/  BSSY B0, `(.L_x_0) ;  /* 0x000000f000007945 */ /* 0x000fe20003800000 */
[--C-:B-1----:R-:W-:Y:S02]  /*0040*/  SHF.R.U32.HI R0, RZ, 0x5, R2.reuse ;  /* 0x00000005ff007819 */ /* 0x102fe40000011602 */
[----:B------:R-:W-:-:S03]  /*0050*/  SHF.R.U32.HI R7, RZ, 0x7, R2 ;  /* 0x00000007ff077819 */ /* 0x000fc60000011602 */
[----:B------:R-:W1:Y:S04]  /*0060*/  SHFL.IDX PT, R3, R0, RZ, 0x1f ;  /* 0x00001fff00037589 */ /* 0x000e6800000e0000 */
[----:B------:R2:W3:Y:S01]  /*0070*/  SHFL.IDX PT, R10, R7, RZ, 0x1f ;  /* 0x00001fff070a7589 */ /* 0x0004e200000e0000 */
[----:B-1----:R-:W-:-:S13]  /*0080*/  ISETP.NE.OR P0, PT, R3, RZ, !P0 ;  /* 0x000000ff0300720c */ /* 0x002fda0004705670 */
[----:B0-23--:R-:W-:Y:S05]  /*0090*/  @P0 BRA `(.L_x_1) ;  /* 0x0000000000200947 */ /* 0x00dfea0003800000 */
[----:B------:R-:W-:Y:S02]  /*00a0*/  ULDC.64 UR4, c[0x0][0x198] ;  /* 0x0000660000047ab9 */ /* 0x000fe40000000a00 */
[----:B------:R-:W-:Y:S02]  /*00b0*/  UIADD3 UR6, UP0, UR4, 0xf0, URZ ;  /* 0x000000f004067890 */ /* 0x000fe4000ff1e03f */
[----:B------:R-:W-:Y:S02]  /*00c0*/  UIADD3 UR4, UP1, UR4, 0x1f0, URZ ;  /* 0x000001f004047890 */ /* 0x000fe4000ff3e03f */
[----:B------:R-:W-:Y:S02]  /*00d0*/  UIADD3.X UR7, URZ, UR5, URZ, UP0, !UPT ;  /* 0x000000053f077290 */ /* 0x000fe400087fe43f */
[----:B------:R-:W-:-:S07]  /*00e0*/  UIADD3.X UR5, URZ, UR5, URZ, UP1, !UPT ;  /* 0x000000053f057290 */ /* 0x000fce0008ffe43f */
[----:B------:R0:W-:Y:S02]  /*00f0*/  UTMACCTL.PF [UR6] ;  /* 0x00000000060079b9 */ /* 0x0001e40008040000 */
[----:B------:R0:W-:Y:S02]  /*0100*/  UTMACCTL.PF [UR4] ;  /* 0x00000000040079b9 */ /* 0x0001e40008040000 */
[----:B0-----:R-:W-:Y:S01]  /*0110*/  NOP ;  /* 0x0000000000007918 */ /* 0x001fe20000000000 */
.L_x_1:
[----:B------:R-:W-:Y:S05]  /*0120*/  BSYNC B0 ;  /* 0x0000000000007941 */ /* 0x000fea0003800000 */
.L_x_0:
[----:B------:R-:W0:Y:S02]  /*0130*/  SHFL.IDX PT, R4, R0, RZ, 0x1f ;  /* 0x00001fff00047589 */ /* 0x000e2400000e0000 */
[----:B0-----:R-:W-:-:S13]  /*0140*/  ISETP.NE.AND P0, PT, R4, RZ, PT ;  /* 0x000000ff0400720c */ /* 0x001fda0003f05270 */
[----:B------:R-:W-:Y:S05]  /*0150*/  @P0 BRA `(.L_x_2) ;  /* 0x0000000400640947 */ /* 0x000fea0003800000 */
[----:B------:R-:W-:Y:S01]  /*0160*/  ELECT P0, URZ, PT ;  /* 0x00000000003f782f */ /* 0x000fe20003800000 */
[----:B------:R-:W-:-:S12]  /*0170*/  BSSY B0, `(.L_x_2) ;  /* 0x0000057000007945 */ /* 0x000fd80003800000 */
[----:B------:R-:W-:Y:S05]  /*0180*/  @!P0 BRA `(.L_x_3) ;  /* 0x0000000400548947 */ /* 0x000fea0003800000 */
[----:B------:R-:W0:Y:S01]  /*0190*/  S2UR UR8, SR_CgaCtaId ;  /* 0x00000000000879c3 */ /* 0x000e220000008800 */
[----:B------:R-:W-:Y:S01]  /*01a0*/  UMOV UR4, 0x400 ;  /* 0x0000040000047882 */ /* 0x000fe20000000000 */
[----:B------:R-:W-:Y:S01]  /*01b0*/  UMOV UR5, 0x1 ;  /* 0x0000000100057882 */ /* 0x000fe20000000000 */
[----:B------:R-:W-:Y:S02]  /*01c0*/  UMOV UR6, 0x100 ;  /* 0x0000010000067882 */ /* 0x000fe40000000000 */
[----:B------:R-:W-:-:S04]  /*01d0*/  UIADD3 UR6, -UR6, 0x100000, URZ ;  /* 0x0010000006067890 */ /* 0x000fc8000fffe13f */
[----:B------:R-:W-:Y:S02]  /*01e0*/  USHF.L.U32 UR7, UR6, 0xb, URZ ;  /* 0x0000000b06077899 */ /* 0x000fe4000800063f */
[----:B------:R-:W-:Y:S02]  /*01f0*/  USHF.L.U32 UR6, UR6, 0x1, URZ ;  /* 0x0000000106067899 */ /* 0x000fe4000800063f */
[----:B0-----:R-:W-:Y:S02]  /*0200*/  ULEA UR8, UR8, UR4, 0x18 ;  /* 0x0000000408087291 */ /* 0x001fe4000f8ec03f */
[----:B------:R-:W-:-:S04]  /*0210*/  UIADD3 UR4, -UR5, 0x100000, URZ ;  /* 0x0010000005047890 */ /* 0x000fc8000fffe13f */
[----:B------:R-:W-:Y:S02]  /*0220*/  USHF.L.U32 UR5, UR4, 0xb, URZ ;  /* 0x0000000b04057899 */ /* 0x000fe4000800063f */
[----:B------:R-:W-:Y:S01]  /*0230*/  USHF.L.U32 UR4, UR4, 0x1, URZ ;  /* 0x0000000104047899 */ /* 0x000fe2000800063f */
[----:B------:R-:W0:Y:S11]  /*0240*/  FENCE.VIEW.ASYNC.S ;  /* 0x00000000000073c6 */ /* 0x000e360000000000 */
[----:B0-----:R0:W1:Y:S01]  /*0250*/  SYNCS.EXCH.64 URZ, [UR8], UR4 ;  /* 0x00000004083f75b2 */ /* 0x0010620008000100 */
[----:B------:R0:W2:Y:S01]  /*0260*/  SYNCS.EXCH.64 URZ, [UR8+0x120], UR6 ;  /* 0x00012006083f75b2 */ /* 0x0000a20008000100 */
[----:B------:R0:W3:Y:S01]  /*0270*/  SYNCS.EXCH.64 URZ, [UR8+0x8], UR4 ;  /* 0x00000804083f75b2 */ /* 0x0000e20008000100 */
[----:B------:R0:W4:Y:S01]  /*0280*/  SYNCS.EXCH.64 URZ, [UR8+0x128], UR6 ;  /* 0x00012806083f75b2 */ /* 0x0001220008000100 */
[----:B------:R0:W0:Y:S01]  /*0290*/  SYNCS.EXCH.64 URZ, [UR8+0x10], UR4 ;  /* 0x00001004083f75b2 */ /* 0x0000220008000100 */
        /* <DEDUP_REMOVED lines=67> */
[----:B-1234-:R-:W-:Y:S01]  /*06d0*/  NOP ;  /* 0x0000000000007918 */ /* 0x01efe20000000000 */
.L_x_3:
[----:B0-----:R-:W-:Y:S05]  /*06e0*/  BSYNC B0 ;  /* 0x0000000000007941 */ /* 0x001fea0003800000 */
.L_x_2:
[----:B------:R-:W0:Y:S01]  /*06f0*/  SHFL.IDX PT, R0, R0, RZ, 0x1f ;  /* 0x00001fff00007589 */ /* 0x000e2200000e0000 */
[----:B------:R-:W-:Y:S01]  /*0700*/  ELECT P0, URZ, PT ;  /* 0x00000000003f782f */ /* 0x000fe20003800000 */
[----:B------:R-:W1:Y:S01]  /*0710*/  LDC R19, c[0x0][0x65c] ;  /* 0x00019700ff137b82 */ /* 0x000e620000000800 */
[----:B------:R-:W-:Y:S01]  /*0720*/  UMOV UR4, 0x20 ;  /* 0x0000002000047882 */ /* 0x000fe20000000000 */
[----:B------:R-:W2:Y:S01]  /*0730*/  S2R R6, SR_CTAID.Y ;  /* 0x0000000000067919 */ /* 0x000ea20000002600 */
[----:B------:R-:W-:Y:S01]  /*0740*/  NOP ;  /* 0x0000000000007918 */ /* 0x000fe20000000000 */
[----:B------:R-:W-:Y:S01]  /*0750*/  ISETP.NE.AND P2, PT, R10, RZ, PT ;  /* 0x000000ff0a00720c */ /* 0x000fe20003f45270 */
[----:B------:R-:W-:Y:S01]  /*0760*/  NOP ;  /* 0x0000000000007918 */ /* 0x000fe20000000000 */
[----:B------:R-:W3:Y:S01]  /*0770*/  S2R R4, SR_CTAID.X ;  /* 0x0000000000047919 */ /* 0x000ee20000002500 */
[----:B------:R-:W-:Y:S01]  /*0780*/  IMAD.MOV.U32 R5, RZ, RZ, RZ ;  /* 0x000000ffff057224 */ /* 0x000fe200078e00ff */
[----:B0-----:R-:W-:-:S02]  /*0790*/  ISETP.NE.OR P0, PT, R0, RZ, !P0 ;  /* 0x000000ff0000720c */ /* 0x001fc40004705670 */
[----:B-1----:R-:W-:-:S04]  /*07a0*/  ISETP.NE.AND P3, PT, R19, 0x1, PT ;  /* 0x000000011300780c */ /* 0x002fc80003f65270 */
[----:B------:R-:W-:Y:S02]  /*07b0*/  P2R R0, PR, RZ, 0x8 ;  /* 0x00000008ff007803 */ /* 0x000fe40000000000 */
[----:B------:R-:W-:-:S04]  /*07c0*/  SHF.R.S32.HI R0, RZ, 0x1f, R3 ;  /* 0x0000001fff007819 */ /* 0x000fc80000011403 */
[----:B------:R-:W-:Y:S01]  /*07d0*/  LEA.HI R0, R0, R3, RZ, 0x2 ;  /* 0x0000000300007211 */ /* 0x000fe200078f10ff */
[----:B------:R-:W-:Y:S01]  /*07e0*/  VOTEU.ALL UP0, P0 ;  /* 0x00000000003f7886 */ /* 0x000fe20000000000 */
[----:B------:R-:W-:Y:S01]  /*07f0*/  VOTEU.ALL UP1, P0 ;  /* 0x00000000003f7886 */ /* 0x000fe20000020000 */
[----:B------:R-:W3:Y:S01]  /*0800*/  @P3 LDC R17, c[0x0][0x10] ;  /* 0x00000400ff113b82 */ /* 0x000ee20000000800 */
[----:B------:R-:W-:Y:S01]  /*0810*/  LOP3.LUT R0, R0, 0xfffffffc, RZ, 0xc0, !PT ;  /* 0xfffffffc00007812 */ /* 0x000fe200078ec0ff */
[----:B--2---:R-:W-:Y:S01]  /*0820*/  @P3 IMAD.MOV.U32 R8, RZ, RZ, R6 ;  /* 0x000000ffff083224 */ /* 0x004fe200078e0006 */
[----:B------:R-:W-:Y:S01]  /*0830*/  @!UP0 UMOV UR6, 0x400 ;  /* 0x0000040000068882 */ /* 0x000fe20000000000 */
[----:B------:R-:W-:-:S04]  /*0840*/  @!UP0 UIADD3 UR4, -UR4, 0x100000, URZ ;  /* 0x0010000004048890 */ /* 0x000fc8000fffe13f */
[----:B------:R-:W-:Y:S02]  /*0850*/  @!UP0 USHF.L.U32 UR5, UR4, 0xb, URZ ;  /* 0x0000000b04058899 */ /* 0x000fe4000800063f */
[----:B------:R-:W-:Y:S01]  /*0860*/  @!UP0 USHF.L.U32 UR4, UR4, 0x1, URZ ;  /* 0x0000000104048899 */ /* 0x000fe2000800063f */
[----:B------:R-:W-:Y:S02]  /*0870*/  @P3 IMAD.MOV.U32 R9, RZ, RZ, RZ ;  /* 0x000000ffff093224 */ /* 0x000fe400078e00ff */
[----:B------:R-:W-:Y:S01]  /*0880*/  IMAD.IADD R0, R3, 0x1, -R0 ;  /* 0x0000000103007824 */ /* 0x000fe200078e0a00 */
[----:B------:R-:W0:Y:S01]  /*0890*/  @!UP0 S2UR UR7, SR_CgaCtaId ;  /* 0x00000000000789c3 */ /* 0x000e220000008800 */
[----:B------:R-:W-:-:S03]  /*08a0*/  @P3 IMAD.MOV.U32 R3, RZ, RZ, RZ ;  /* 0x000000ffff033224 */ /* 0x000fc600078e00ff */
[----:B------:R-:W-:-:S04]  /*08b0*/  ISETP.NE.AND P1, PT, R0, 0x3, PT ;  /* 0x000000030000780c */ /* 0x000fc80003f25270 */
[----:B------:R-:W1:Y:S01]  /*08c0*/  @!P3 LDC R11, c[0x0][0xc] ;  /* 0x00000300ff0bbb82 */ /* 0x000e620000000800 */
[----:B---3--:R-:W-:-:S04]  /*08d0*/  @P3 IMAD.WIDE.U32 R16, R4, R17, R8 ;  /* 0x0000001104103225 */ /* 0x008fc800078e0008 */
[----:B------:R-:W-:Y:S01]  /*08e0*/  @P3 IMAD.IADD R17, R17, 0x1, R3 ;  /* 0x0000000111113824 */ /* 0x000fe200078e0203 */
[----:B------:R-:W-:Y:S01]  /*08f0*/  LOP3.LUT R3, R2, 0x7f, RZ, 0xc0, !PT ;  /* 0x0000007f02037812 */ /* 0x000fe200078ec0ff */
[----:B0-----:R-:W-:Y:S01]  /*0900*/  @!UP0 ULEA UR8, UR7, UR6, 0x18 ;  /* 0x0000000607088291 */ /* 0x001fe2000f8ec03f */
[----:B------:R-:W-:Y:S02]  /*0910*/  VOTEU.ALL UP0, P0 ;  /* 0x00000000003f7886 */ /* 0x000fe40000000000 */
[----:B------:R-:W-:Y:S01]  /*0920*/  ULDC UR6, c[0x0][0xc] ;  /* 0x0000030000067ab9 */ /* 0x000fe20000000800 */
[----:B------:R-:W-:Y:S01]  /*0930*/  ISETP.EQ.OR P0, PT, R0, RZ, !P1 ;  /* 0x000000ff0000720c */ /* 0x000fe20004f02670 */
[----:B------:R-:W-:-:S03]  /*0940*/  ULDC UR7, c[0x0][0x10] ;  /* 0x0000040000077ab9 */ /* 0x000fc60000000800 */
[C---:B------:R-:W-:Y:S01]  /*0950*/  ISETP.EQ.AND P0, PT, R10.reuse, RZ, P0 ;  /* 0x000000ff0a00720c */ /* 0x040fe20000702270 */
[----:B------:R-:W-:Y:S02]  /*0960*/  VIADD R10, R10, 0xffffffff ;  /* 0xffffffff0a0a7836 */ /* 0x000fe40000000000 */
[----:B-1----:R-:W-:Y:S01]  /*0970*/  @!P3 IMAD.WIDE.U32 R8, R11, R6, R4 ;  /* 0x000000060b08b225 */ /* 0x002fe200078e0004 */
[----:B------:R-:W0:Y:S02]  /*0980*/  FENCE.VIEW.ASYNC.S ;  /* 0x00000000000073c6 */ /* 0x000e240000000000 */
[----:B0-----:R-:W0:Y:S01]  /*0990*/  @!UP0 SYNCS.EXCH.64 URZ, [UR8+0x250], UR4 ;  /* 0x00025004083f85b2 */ /* 0x001e220008000100 */
[----:B------:R-:W-:Y:S02]  /*09a0*/  SEL R18, RZ, 0x1, !P0 ;  /* 0x00000001ff127807 */ /* 0x000fe40004000000 */
[----:B------:R-:W-:Y:S01]  /*09b0*/  ISETP.GE.U32.AND P1, PT, R10, 0x2, PT ;  /* 0x000000020a00780c */ /* 0x000fe20003f26070 */
[----:B------:R-:W-:-:S02]  /*09c0*/  @!P3 IMAD.MOV.U32 R16, RZ, RZ, R8 ;  /* 0x000000ffff10b224 */ /* 0x000fc400078e0008 */
[----:B------:R-:W-:Y:S01]  /*09d0*/  @!P3 IMAD.MOV.U32 R17, RZ, RZ, R9 ;  /* 0x000000ffff11b224 */ /* 0x000fe200078e0009 */
[----:B------:R-:W-:Y:S01]  /*09e0*/  SEL R18, R18, 0x2, P1 ;  /* 0x0000000212127807 */ /* 0x000fe20000800000 */
[----:B------:R1:W0:Y:S01]  /*09f0*/  @!UP1 SYNCS.EXCH.64 URZ, [UR8+0x258], UR4 ;  /* 0x00025804083f95b2 */ /* 0x0002220008000100 */
[----:B------:R-:W-:Y:S01]  /*0a00*/  NOP ;  /* 0x0000000000007918 */ /* 0x000fe20000000000 */
[----:B-1----:R-:W-:-:S03]  /*0a10*/  UIMAD.WIDE.U32 UR4, UR6, UR7, URZ ;  /* 0x00000007060472a5 */ /* 0x002fc6000f8e003f */
[----:B------:R-:W-:Y:S02]  /*0a20*/  ULDC UR6, c[0x0][0x14] ;  /* 0x0000050000067ab9 */ /* 0x000fe40000000800 */
[----:B------:R-:W-:Y:S02]  /*0a30*/  UIMAD.WIDE.U32 UR36, UR4, UR6, URZ ;  /* 0x00000006042472a5 */ /* 0x000fe4000f8e003f */
[----:B------:R-:W-:-:S04]  /*0a40*/  UIMAD UR42, UR5, UR6, URZ ;  /* 0x00000006052a72a4 */ /* 0x000fc8000f8e023f */
[----:B------:R-:W-:Y:S01]  /*0a50*/  UIADD3 UR42, UR37, UR42, URZ ;  /* 0x0000002a252a7290 */ /* 0x000fe2000fffe03f */
[----:B0-----:R-:W-:Y:S06]  /*0a60*/  BAR.SYNC.DEFER_BLOCKING 0x0 ;  /* 0x0000000000007b1d */ /* 0x001fec0000010000 */
[----:B------:R-:W-:Y:S05]  /*0a70*/  @!P2 BRA `(.L_x_4) ;  /* 0x000000280070a947 */ /* 0x000fea0003800000 */
[----:B------:R-:W-:-:S13]  /*0a80*/  ISETP.GT.U32.AND P0, PT, R10, 0x1, PT ;  /* 0x000000010a00780c */ /* 0x000fda0003f04070 */
[----:B------:R-:W-:Y:S05]  /*0a90*/  @P0 EXIT ;  /* 0x000000000000094d */ /* 0x000fea0003800000 */
[----:B------:R-:W-:Y:S01]  /*0aa0*/  ULDC.64 UR4, c[0x0][0x650] ;  /* 0x0001940000047ab9 */ /* 0x000fe20000000a00 */
[----:B------:R-:W-:Y:S01]  /*0ab0*/  PRMT R0, RZ, 0x7610, R0 ;  /* 0x00007610ff007816 */ /* 0x000fe20000000000 */
[----:B------:R-:W-:Y:S01]  /*0ac0*/  IMAD.MOV.U32 R47, RZ, RZ, -0x1 ;  /* 0xffffffffff2f7424 */ /* 0x000fe200078e00ff */
[----:B------:R-:W-:Y:S01]  /*0ad0*/  ISETP.GE.U32.AND P0, PT, R16, UR4, PT ;  /* 0x0000000410007c0c */ /* 0x000fe2000bf06070 */
[----:B------:R-:W-:Y:S02]  /*0ae0*/  IMAD.MOV.U32 R46, RZ, RZ, -0x1 ;  /* 0xffffffffff2e7424 */ /* 0x000fe400078e00ff */
[----:B------:R-:W-:Y:S01]  /*0af0*/  IMAD.MOV.U32 R33, RZ, RZ, -0x1 ;  /* 0xffffffffff217424 */ /* 0x000fe200078e00ff */
[----:B------:R-:W-:-:S13]  /*0b00*/  ISETP.GE.U32.AND.EX P0, PT, R17, UR5, PT, P0 ;  /* 0x0000000511007c0c */ /* 0x000fda000bf06100 */
[----:B------:R-:W-:Y:S05]  /*0b10*/  @P0 BRA `(.L_x_5) ;  /* 0x0000000400540947 */ /* 0x000fea0003800000 */
[----:B------:R-:W0:Y:S01]  /*0b20*/  LDC.64 R20, c[0x0][0x628] ;  /* 0x00018a00ff147b82 */ /* 0x000e220000000a00 */
[----:B------:R-:W-:Y:S02]  /*0b30*/  IMAD.MOV.U32 R8, RZ, RZ, R16 ;  /* 0x000000ffff087224 */ /* 0x000fe400078e0010 */
[----:B------:R-:W-:-:S05]  /*0b40*/  IMAD.MOV.U32 R9, RZ, RZ, R17 ;  /* 0x000000ffff097224 */ /* 0x000fca00078e0011 */
[----:B------:R-:W1:Y:S08]  /*0b50*/  LDC R0, c[0x0][0x630] ;  /* 0x00018c00ff007b82 */ /* 0x000e700000000800 */
[----:B------:R-:W2:Y:S01]  /*0b60*/  LDC.64 R22, c[0x0][0x620] ;  /* 0x00018800ff167b82 */ /* 0x000ea20000000a00 */
[----:B0-----:R-:W-:-:S04]  /*0b70*/  ISETP.NE.U32.AND P0, PT, R20, RZ, PT ;  /* 0x000000ff1400720c */ /* 0x001fc80003f05070 */
[----:B------:R-:W-:-:S13]  /*0b80*/  ISETP.NE.AND.EX P0, PT, R21, RZ, PT, P0 ;  /* 0x000000ff1500720c */ /* 0x000fda0003f05300 */
[----:B-12---:R-:W-:Y:S05]  /*0b90*/  @!P0 BRA `(.L_x_6) ;  /* 0x0000000000288947 */ /* 0x006fea0003800000 */
[----:B------:R-:W0:Y:S02]  /*0ba0*/  LDC R13, c[0x0][0x634] ;  /* 0x00018d00ff0d7b82 */ /* 0x000e240000000800 */
[----:B0-----:R-:W-:-:S05]  /*0bb0*/  IADD3 R13, P0, R16, R13, RZ ;  /* 0x0000000d100d7210 */ /* 0x001fca0007f1e0ff */
[----:B------:R-:W-:-:S04]  /*0bc0*/  IMAD.X R15, RZ, RZ, R17, P0 ;  /* 0x000000ffff0f7224 */ /* 0x000fc800000e0611 */
[----:B------:R-:W-:-:S04]  /*0bd0*/  IMAD.WIDE.U32 R8, R15, R20, RZ ;  /* 0x000000140f087225 */ /* 0x000fc800078e00ff */
[----:B------:R-:W-:-:S04]  /*0be0*/  IMAD.WIDE.U32 R10, P0, R13, R21, R8 ;  /* 0x000000150d0a7225 */ /* 0x000fc80007800008 */
[----:B------:R-:W-:-:S04]  /*0bf0*/  IMAD.WIDE.U32 R8, R13, R20, RZ ;  /* 0x000000140d087225 */ /* 0x000fc800078e00ff */
[----:B------:R-:W-:Y:S01]  /*0c00*/  IMAD.X R13, RZ, RZ, RZ, P0 ;  /* 0x000000ffff0d7224 */ /* 0x000fe200000e06ff */
[----:B------:R-:W-:Y:S01]  /*0c10*/  IADD3 RZ, P0, R9, R10, RZ ;  /* 0x0000000a09ff7210 */ /* 0x000fe20007f1e0ff */
[----:B------:R-:W-:-:S04]  /*0c20*/  IMAD.MOV.U32 R12, RZ, RZ, R11 ;  /* 0x000000ffff0c7224 */ /* 0x000fc800078e000b */
[----:B------:R-:W-:-:S08]  /*0c30*/  IMAD.WIDE.U32.X R8, R15, R21, R12, P0 ;  /* 0x000000150f087225 */ /* 0x000fd000000e040c */
.L_x_6:
[-CC-:B------:R-:W-:Y:S01]  /*0c40*/  SHF.R.U64 R33, R8, R0.reuse, R9.reuse ;  /* 0x0000000008217219 */ /* 0x180fe20000001209 */
[----:B------:R-:W0:Y:S01]  /*0c50*/  LDC R12, c[0x0][0x618] ;  /* 0x00018600ff0c7b82 */ /* 0x000e220000000800 */
[----:B------:R-:W-:Y:S01]  /*0c60*/  SHF.R.U32.HI R5, RZ, R0, R9 ;  /* 0x00000000ff057219 */ /* 0x000fe20000011609 */
[----:B------:R-:W-:Y:S01]  /*0c70*/  ULDC UR4, c[0x0][0x150] ;  /* 0x0000540000047ab9 */ /* 0x000fe20000000800 */
[----:B------:R-:W-:Y:S02]  /*0c80*/  IADD3 R11, P0, RZ, -R33, RZ ;  /* 0x80000021ff0b7210 */ /* 0x000fe40007f1e0ff */
[----:B------:R-:W-:-:S03]  /*0c90*/  I2FP.F32.U32 R0, R4 ;  /* 0x0000000400007245 */ /* 0x000fc60000201000 */
[----:B------:R-:W1:Y:S01]  /*0ca0*/  LDC.64 R24, c[0x0][0x640] ;  /* 0x00019000ff187b82 */ /* 0x000e620000000a00 */
[----:B------:R-:W-:Y:S02]  /*0cb0*/  IMAD.X R13, RZ, RZ, ~R5, P0 ;  /* 0x000000ffff0d7224 */ /* 0x000fe400000e0e05 */
[----:B------:R-:W-:Y:S01]  /*0cc0*/  FMUL R0, R0, UR4 ;  /* 0x0000000400007c20 */ /* 0x000fe20008400000 */
[----:B------:R-:W-:Y:S01]  /*0cd0*/  IMAD.WIDE.U32 R8, R11, R22, R16 ;  /* 0x000000160b087225 */ /* 0x000fe200078e0010 */
[----:B------:R-:W-:-:S03]  /*0ce0*/  ULDC UR4, c[0x0][0x154] ;  /* 0x0000550000047ab9 */ /* 0x000fc60000000800 */
[----:B------:R-:W-:Y:S01]  /*0cf0*/  IMAD R10, R13, R22, RZ ;  /* 0x000000160d0a7224 */ /* 0x000fe200078e02ff */
[----:B------:R-:W2:Y:S01]  /*0d00*/  LDC R5, c[0x0][0x144] ;  /* 0x00005100ff057b82 */ /* 0x000ea20000000800 */
[----:B------:R-:W3:Y:S02]  /*0d10*/  F2I.U32.TRUNC.NTZ R0, R0 ;  /* 0x0000000000007305 */ /* 0x000ee4000020f000 */
[----:B------:R-:W-:-:S04]  /*0d20*/  IMAD R11, R11, R23, R10 ;  /* 0x000000170b0b7224 */ /* 0x000fc800078e020a */
[----:B------:R-:W-:Y:S01]  /*0d30*/  IMAD.IADD R9, R9, 0x1, R11 ;  /* 0x0000000109097824 */ /* 0x000fe200078e020b */
[----:B------:R-:W4:Y:S01]  /*0d40*/  LDC R14, c[0x0][0x608] ;  /* 0x00018200ff0e7b82 */ /* 0x000f220000000800 */
[----:B------:R-:W-:-:S03]  /*0d50*/  IMAD.MOV.U32 R11, RZ, RZ, -0x1 ;  /* 0xffffffffff0b7424 */ /* 0x000fc600078e00ff */
[--C-:B0-----:R-:W-:Y:S02]  /*0d60*/  SHF.R.U64 R20, R8, R12, R9.reuse ;  /* 0x0000000c08147219 */ /* 0x101fe40000001209 */
[----:B------:R-:W-:Y:S02]  /*0d70*/  I2FP.F32.U32 R8, R6 ;  /* 0x0000000600087245 */ /* 0x000fe40000201000 */
[----:B------:R-:W0:Y:S01]  /*0d80*/  LDC R22, c[0x0][0x658] ;  /* 0x00019600ff167b82 */ /* 0x000e220000000800 */
[----:B-1----:R-:W-:Y:S01]  /*0d90*/  ISETP.NE.U32.AND P0, PT, R24, RZ, PT ;  /* 0x000000ff1800720c */ /* 0x002fe20003f05070 */
[----:B---3--:R-:W-:Y:S01]  /*0da0*/  IMAD.MOV R10, RZ, RZ, -R0 ;  /* 0x000000ffff0a7224 */ /* 0x008fe200078e0a00 */
[----:B------:R-:W-:Y:S01]  /*0db0*/  SHF.R.U32.HI R9, RZ, R12, R9 ;  /* 0x0000000cff097219 */ /* 0x000fe20000011609 */
[----:B------:R-:W-:Y:S01]  /*0dc0*/  FMUL R8, R8, UR4 ;  /* 0x0000000408087c20 */ /* 0x000fe20008400000 */
[----:B------:R-:W-:-:S03]  /*0dd0*/  ISETP.NE.AND.EX P0, PT, R25, RZ, PT, P0 ;  /* 0x000000ff1900720c */ /* 0x000fc60003f05300 */
[----:B------:R-:W1:Y:S01]  /*0de0*/  LDC R15, c[0x0][0x148] ;  /* 0x00005200ff0f7b82 */ /* 0x000e620000000800 */
[----:B--2---:R-:W-:-:S07]  /*0df0*/  IMAD R0, R5, R10, R4 ;  /* 0x0000000a05007224 */ /* 0x004fce00078e0204 */
[----:B------:R-:W2:Y:S01]  /*0e00*/  LDC R23, c[0x0][0x600] ;  /* 0x00018000ff177b82 */ /* 0x000ea20000000800 */
[-CC-:B----4-:R-:W-:Y:S02]  /*0e10*/  SHF.R.U64 R28, R20, R14.reuse, R9.reuse ;  /* 0x0000000e141c7219 */ /* 0x190fe40000001209 */
[----:B------:R-:W-:Y:S01]  /*0e20*/  SHF.R.U32.HI R5, RZ, R14, R9 ;  /* 0x0000000eff057219 */ /* 0x000fe20000011609 */
[----:B------:R-:W-:Y:S01]  /*0e30*/  IMAD.MOV.U32 R9, RZ, RZ, 0x1 ;  /* 0x00000001ff097424 */ /* 0x000fe200078e00ff */
[----:B------:R3:W4:Y:S03]  /*0e40*/  F2I.U32.TRUNC.NTZ R14, R8 ;  /* 0x00000008000e7305 */ /* 0x000726000020f000 */
[----:B------:R-:W1:Y:S01]  /*0e50*/  LDC R26, c[0x0][0x648] ;  /* 0x00019200ff1a7b82 */ /* 0x000e620000000800 */
[-C--:B0-----:R-:W-:Y:S02]  /*0e60*/  SHF.L.U32 R4, R11, R22.reuse, RZ ;  /* 0x000000160b047219 */ /* 0x081fe400000006ff */
[----:B------:R-:W-:-:S02]  /*0e70*/  SHF.R.U64 R30, R28, R22, R5 ;  /* 0x000000161c1e7219 */ /* 0x000fc40000001205 */
[----:B------:R-:W-:Y:S02]  /*0e80*/  LOP3.LUT R13, RZ, R4, RZ, 0x33, !PT ;  /* 0x00000004ff0d7212 */ /* 0x000fe400078e33ff */
[-C--:B------:R-:W-:Y:S01]  /*0e90*/  SHF.R.U32.HI R5, RZ, R22.reuse, R5 ;  /* 0x00000016ff057219 */ /* 0x080fe20000011605 */
[----:B------:R-:W0:Y:S01]  /*0ea0*/  LDC R27, c[0x0][0x638] ;  /* 0x00018e00ff1b7b82 */ /* 0x000e220000000800 */
[----:B------:R-:W-:Y:S01]  /*0eb0*/  SHF.L.U32 R12, R9, R22, RZ ;  /* 0x00000016090c7219 */ /* 0x000fe200000006ff */
[----:B------:R-:W-:-:S06]  /*0ec0*/  IMAD.MOV.U32 R4, RZ, RZ, R30 ;  /* 0x000000ffff047224 */ /* 0x000fcc00078e001e */
[----:B------:R-:W0:Y:S01]  /*0ed0*/  LDC R47, c[0x0][0x610] ;  /* 0x00018400ff2f7b82 */ /* 0x000e220000000800 */
[----:B---34-:R-:W-:Y:S05]  /*0ee0*/  @!P0 BRA `(.L_x_7) ;  /* 0x0000000000288947 */ /* 0x018fea0003800000 */
[----:B------:R-:W3:Y:S02]  /*0ef0*/  LDC R11, c[0x0][0x64c] ;  /* 0x00019300ff0b7b82 */ /* 0x000ee40000000800 */
[----:B---3--:R-:W-:-:S05]  /*0f00*/  IADD3 R11, P0, R30, R11, RZ ;  /* 0x0000000b1e0b7210 */ /* 0x008fca0007f1e0ff */
        /* <DEDUP_REMOVED lines=8> */
.L_x_7:
[----:B-1----:R-:W-:Y:S01]  /*0f90*/  SHF.R.U64 R4, R4, R26, R5 ;  /* 0x0000001a04047219 */ /* 0x002fe20000001205 */
[----:B--2---:R-:W-:Y:S01]  /*0fa0*/  VIADD R5, R23, 0xffffffff ;  /* 0xffffffff17057836 */ /* 0x004fe20000000000 */
[----:B------:R-:W-:Y:S01]  /*0fb0*/  LOP3.LUT R13, R28, R13, RZ, 0xc0, !PT ;  /* 0x0000000d1c0d7212 */ /* 0x000fe200078ec0ff */
[----:B------:R-:W-:Y:S02]  /*0fc0*/  IMAD.MOV R14, RZ, RZ, -R14 ;  /* 0x000000ffff0e7224 */ /* 0x000fe400078e0a0e */
[----:B------:R-:W-:Y:S01]  /*0fd0*/  IMAD.MOV R8, RZ, RZ, -R4 ;  /* 0x000000ffff087224 */ /* 0x000fe200078e0a04 */
[----:B------:R-:W-:Y:S01]  /*0fe0*/  LOP3.LUT R5, R20, R5, RZ, 0xc0, !PT ;  /* 0x0000000514057212 */ /* 0x000fe200078ec0ff */
[----:B------:R-:W-:Y:S02]  /*0ff0*/  IMAD R13, R12, R4, R13 ;  /* 0x000000040c0d7224 */ /* 0x000fe400078e020d */
[----:B------:R-:W-:Y:S02]  /*1000*/  @P3 IMAD R0, R15, R14, R6 ;  /* 0x0000000e0f003224 */ /* 0x000fe400078e0206 */
[----:B0-----:R-:W-:-:S02]  /*1010*/  IMAD R4, R8, R27, R30 ;  /* 0x0000001b08047224 */ /* 0x001fc400078e021e */
[----:B------:R-:W-:Y:S02]  /*1020*/  IMAD R47, R13, R47, R0 ;  /* 0x0000002f0d2f7224 */ /* 0x000fe400078e0200 */
[----:B------:R-:W-:Y:S02]  /*1030*/  IMAD R4, R4, R23, R5 ;  /* 0x0000001704047224 */ /* 0x000fe400078e0205 */
[----:B------:R-:W-:-:S03]  /*1040*/  IMAD.MOV.U32 R0, RZ, RZ, 0x1 ;  /* 0x00000001ff007424 */ /* 0x000fc600078e00ff */
[----:B------:R-:W-:Y:S02]  /*1050*/  SEL R46, R4, R47, !P3 ;  /* 0x0000002f042e7207 */ /* 0x000fe40005800000 */
[----:B------:R-:W-:-:S07]  /*1060*/  SEL R47, R47, R4, !P3 ;  /* 0x000000042f2f7207 */ /* 0x000fce0005800000 */
.L_x_5:
[----:B------:R-:W-:-:S08]  /*1070*/  NOP ;  /* 0x0000000000007918 */ /* 0x000fd00000000000 */
[----:B------:R-:W0:Y:S02]  /*1080*/  USETMAXREG.TRY_ALLOC.CTAPOOL UP0, 0xe8 ;  /* 0x000000e8000079c8 */ /* 0x000e240008000600 */
[----:B0-----:R-:W-:-:S13]  /*1090*/  PLOP3.LUT P0, PT, PT, PT, UP0, 0x80, 0x0 ;  /* 0x000000000000781c */ /* 0x001fda0003f0f008 */
[----:B------:R-:W-:Y:S05]  /*10a0*/  @!P0 BRA `(.L_x_5) ;  /* 0xfffffffc00f08947 */ /* 0x000fea000383ffff */
[----:B------:R-:W-:Y:S01]  /*10b0*/  ULDC.64 UR4, c[0x0][0x598] ;  /* 0x0001660000047ab9 */ /* 0x000fe20000000a00 */
[----:B------:R-:W-:Y:S01]  /*10c0*/  ULDC.64 UR38, c[0x0][0x208] ;  /* 0x0000820000267ab9 */ /* 0x000fe20000000a00 */
[----:B------:R-:W-:-:S04]  /*10d0*/  ISETP.NE.U32.AND P0, PT, RZ, UR4, PT ;  /* 0x00000004ff007c0c */ /* 0x000fc8000bf05070 */
[----:B------:R-:W-:-:S13]  /*10e0*/  ISETP.NE.AND.EX P0, PT, RZ, UR5, PT, P0 ;  /* 0x00000005ff007c0c */ /* 0x000fda000bf05300 */
[----:B------:R-:W-:Y:S05]  /*10f0*/  @!P0 BRA `(.L_x_8) ;  /* 0x00000000001c8947 */ /* 0x000fea0003800000 */
[----:B------:R-:W0:Y:S02]  /*1100*/  LDC.64 R4, c[0x0][0x598] ;  /* 0x00016600ff047b82 */ /* 0x000e240000000a00 */
[----:B0-----:R-:W2:Y:S02]  /*1110*/  LDG.E.64 R4, desc[UR38][R4.64] ;  /* 0x0000002604047981 */ /* 0x001ea4000c1e1b00 */
[----:B--2---:R-:W-:-:S04]  /*1120*/  ISETP.NE.U32.AND P0, PT, R4, RZ, PT ;  /* 0x000000ff0400720c */ /* 0x004fc80003f05070 */
[----:B------:R-:W-:-:S13]  /*1130*/  ISETP.NE.AND.EX P0, PT, R5, RZ, PT, P0 ;  /* 0x000000ff0500720c */ /* 0x000fda0003f05300 */
[----:B------:R-:W-:Y:S05]  /*1140*/  @!P0 BRA `(.L_x_8) ;  /* 0x0000000000088947 */ /* 0x000fea0003800000 */
[----:B------:R0:W5:Y:S01]  /*1150*/  LD.E R32, desc[UR38][R4.64] ;  /* 0x0000002604207980 */ /* 0x000162000c101900 */
[----:B------:R-:W-:Y:S05]  /*1160*/  BRA `(.L_x_9) ;  /* 0x0000000000247947 */ /* 0x000fea0003800000 */
.L_x_8:
[----:B------:R-:W-:Y:S02]  /*1170*/  ULDC.64 UR4, c[0x0][0x588] ;  /* 0x0001620000047ab9 */ /* 0x000fe40000000a00 */
[----:B------:R-:W-:-:S04]  /*1180*/  ISETP.NE.U32.AND P0, PT, RZ, UR4, PT ;  /* 0x00000004ff007c0c */ /* 0x000fc8000bf05070 */
[----:B------:R-:W-:-:S13]  /*1190*/  ISETP.NE.AND.EX P0, PT, RZ, UR5, PT, P0 ;  /* 0x00000005ff007c0c */ /* 0x000fda000bf05300 */
[----:B------:R-:W-:Y:S05]  /*11a0*/  @!P0 BRA `(.L_x_10) ;  /* 0x00000000000c8947 */ /* 0x000fea0003800000 */
[----:B------:R-:W0:Y:S02]  /*11b0*/  LDC.64 R4, c[0x0][0x588] ;  /* 0x00016200ff047b82 */ /* 0x000e240000000a00 */
[----:B0-----:R1:W5:Y:S01]  /*11c0*/  LDG.E R32, desc[UR38][R4.64] ;  /* 0x0000002604207981 */ /* 0x001362000c1e1900 */
[----:B------:R-:W-:Y:S05]  /*11d0*/  BRA `(.L_x_9) ;  /* 0x0000000000087947 */ /* 0x000fea0003800000 */
.L_x_10:
[----:B------:R-:W-:Y:S02]  /*11e0*/  ULDC UR4, c[0x0][0x580] ;  /* 0x0001600000047ab9 */ /* 0x000fe40000000800 */
[----:B------:R-:W-:-:S07]  /*11f0*/  IMAD.U32 R32, RZ, RZ, UR4 ;  /* 0x00000004ff207e24 */ /* 0x000fce000f8e00ff */
.L_x_9:
[----:B------:R-:W-:Y:S02]  /*1200*/  ULDC.64 UR4, c[0x0][0x5a0] ;  /* 0x0001680000047ab9 */ /* 0x000fe40000000a00 */
[----:B------:R-:W-:-:S04]  /*1210*/  ISETP.NE.U32.AND P0, PT, RZ, UR4, PT ;  /* 0x00000004ff007c0c */ /* 0x000fc8000bf05070 */
[----:B------:R-:W-:-:S13]  /*1220*/  ISETP.NE.AND.EX P0, PT, RZ, UR5, PT, P0 ;  /* 0x00000005ff007c0c */ /* 0x000fda000bf05300 */
[----:B------:R-:W-:Y:S05]  /*1230*/  @!P0 BRA `(.L_x_11) ;  /* 0x00000000001c8947 */ /* 0x000fea0003800000 */
[----:B01----:R-:W0:Y:S02]  /*1240*/  LDC.64 R4, c[0x0][0x5a0] ;  /* 0x00016800ff047b82 */ /* 0x003e240000000a00 */
[----:B0-----:R-:W2:Y:S02]  /*1250*/  LDG.E.64 R4, desc[UR38][R4.64] ;  /* 0x0000002604047981 */ /* 0x001ea4000c1e1b00 */
[----:B--2---:R-:W-:-:S04]  /*1260*/  ISETP.NE.U32.AND P0, PT, R4, RZ, PT ;  /* 0x000000ff0400720c */ /* 0x004fc80003f05070 */
[----:B------:R-:W-:-:S13]  /*1270*/  ISETP.NE.AND.EX P0, PT, R5, RZ, PT, P0 ;  /* 0x000000ff0500720c */ /* 0x000fda0003f05300 */
[----:B------:R-:W-:Y:S05]  /*1280*/  @!P0 BRA `(.L_x_11) ;  /* 0x0000000000088947 */ /* 0x000fea0003800000 */
[----:B------:R0:W5:Y:S01]  /*1290*/  LD.E R34, desc[UR38][R4.64] ;  /* 0x0000002604227980 */ /* 0x000162000c101900 */
[----:B------:R-:W-:Y:S05]  /*12a0*/  BRA `(.L_x_12) ;  /* 0x0000000000247947 */ /* 0x000fea0003800000 */
.L_x_11:
[----:B------:R-:W-:Y:S02]  /*12b0*/  ULDC.64 UR4, c[0x0][0x590] ;  /* 0x0001640000047ab9 */ /* 0x000fe40000000a00 */
[----:B------:R-:W-:-:S04]  /*12c0*/  ISETP.NE.U32.AND P0, PT, RZ, UR4, PT ;  /* 0x00000004ff007c0c */ /* 0x000fc8000bf05070 */
[----:B------:R-:W-:-:S13]  /*12d0*/  ISETP.NE.AND.EX P0, PT, RZ, UR5, PT, P0 ;  /* 0x00000005ff007c0c */ /* 0x000fda000bf05300 */
[----:B------:R-:W-:Y:S05]  /*12e0*/  @!P0 BRA `(.L_x_13) ;  /* 0x00000000000c8947 */ /* 0x000fea0003800000 */
[----:B------:R-:W2:Y:S02]  /*12f0*/  LDC.64 R34, c[0x0][0x590] ;  /* 0x00016400ff227b82 */ /* 0x000ea40000000a00 */
[----:B--2---:R2:W5:Y:S01]  /*1300*/  LDG.E R34, desc[UR38][R34.64] ;  /* 0x0000002622227981 */ /* 0x004562000c1e1900 */
[----:B------:R-:W-:Y:S05]  /*1310*/  BRA `(.L_x_12) ;  /* 0x0000000000087947 */ /* 0x000fea0003800000 */
.L_x_13:
[----:B------:R-:W-:Y:S02]  /*1320*/  ULDC UR4, c[0x0][0x584] ;  /* 0x0001610000047ab9 */ /* 0x000fe40000000800 */
[----:B------:R-:W-:-:S07]  /*1330*/  IMAD.U32 R34, RZ, RZ, UR4 ;  /* 0x00000004ff227e24 */ /* 0x000fce000f8e00ff */
.L_x_12:
[----:B------:R-:W-:-:S13]  /*1340*/  LOP3.LUT P0, RZ, R0, 0xff, RZ, 0xc0, !PT ;  /* 0x000000ff00ff7812 */ /* 0x000fda000780c0ff */
[----:B------:R-:W-:Y:S05]  /*1350*/  @!P0 EXIT ;  /* 0x000000000000894d */ /* 0x000fea0003800000 */
[----:B------:R-:W3:Y:S01]  /*1360*/  LDC R40, c[0x0][0x658] ;  /* 0x00019600ff287b82 */ /* 0x000ee20000000800 */
[----:B------:R-:W-:Y:S01]  /*1370*/  LOP3.LUT R7, R7, 0x1, RZ, 0xc0, !PT ;  /* 0x0000000107077812 */ /* 0x000fe200078ec0ff */
[----:B------:R-:W-:Y:S01]  /*1380*/  ULDC.64 UR6, c[0x0][0x288] ;  /* 0x0000a20000067ab9 */ /* 0x000fe20000000a00 */
[----:B------:R-:W-:Y:S01]  /*1390*/  SHF.R.U32.HI R0, RZ, 0x2, R2 ;  /* 0x00000002ff007819 */ /* 0x000fe20000011602 */
[----:B------:R-:W-:Y:S01]  /*13a0*/  UIADD3 UR4, UR7, 0xf, URZ ;  /* 0x0000000f07047890 */ /* 0x000fe2000fffe03f */
[----:B------:R-:W-:Y:S01]  /*13b0*/  SHF.R.U32.HI R3, RZ, 0x1, R3 ;  /* 0x00000001ff037819 */ /* 0x000fe20000011603 */
[----:B01----:R-:W-:Y:S01]  /*13c0*/  IMAD.SHL.U32 R5, R7, 0x40, RZ ;  /* 0x0000004007057824 */ /* 0x003fe200078e00ff */
[----:B------:R-:W-:Y:S01]  /*13d0*/  LOP3.LUT R0, R0, 0x7, RZ, 0xc0, !PT ;  /* 0x0000000700007812 */ /* 0x000fe200078ec0ff */
[----:B------:R-:W0:Y:S01]  /*13e0*/  LDC.64 R36, c[0x0][0x5c8] ;  /* 0x00017200ff247b82 */ /* 0x000e220000000a00 */
[----:B------:R-:W-:Y:S01]  /*13f0*/  USHF.R.S32.HI UR5, URZ, 0x1f, UR4 ;  /* 0x0000001f3f057899 */ /* 0x000fe20008011404 */
[----:B------:R-:W-:Y:S01]  /*1400*/  LOP3.LUT R3, R3, 0x30, RZ, 0xc0, !PT ;  /* 0x0000003003037812 */ /* 0x000fe200078ec0ff */
[----:B------:R-:W-:Y:S01]  /*1410*/  IMAD.U32 R4, RZ, RZ, UR6 ;  /* 0x00000006ff047e24 */ /* 0x000fe2000f8e00ff */
[--C-:B------:R-:W-:Y:S01]  /*1420*/  LOP3.LUT R22, R5, 0x40, R0.reuse, 0xe2, !PT ;  /* 0x0000004005167812 */ /* 0x100fe200078ee200 */
[----:B------:R-:W-:Y:S01]  /*1430*/  ULEA.HI UR5, UR5, UR4, URZ, 0x4 ;  /* 0x0000000405057291 */ /* 0x000fe2000f8f203f */
[-C--:B------:R-:W-:Y:S01]  /*1440*/  IADD3 R0, RZ, -R3.reuse, -R0 ;  /* 0x80000003ff007210 */ /* 0x080fe20007ffe800 */
[----:B------:R-:W-:Y:S01]  /*1450*/  IMAD.MOV.U32 R5, RZ, RZ, 0x1 ;  /* 0x00000001ff057424 */ /* 0x000fe200078e00ff */
[----:B------:R-:W1:Y:S01]  /*1460*/  LDC R43, c[0x0][0x600] ;  /* 0x00018000ff2b7b82 */ /* 0x000e620000000800 */
[----:B------:R-:W-:Y:S01]  /*1470*/  LOP3.LUT R22, R22, R3, RZ, 0xfc, !PT ;  /* 0x0000000316167212 */ /* 0x000fe200078efcff */
[----:B------:R-:W-:Y:S01]  /*1480*/  IMAD.MOV.U32 R3, RZ, RZ, -0x1 ;  /* 0xffffffffff037424 */ /* 0x000fe200078e00ff */
[----:B------:R-:W-:Y:S01]  /*1490*/  USHF.R.S32.HI UR43, URZ, 0x4, UR5 ;  /* 0x000000043f2b7899 */ /* 0x000fe20008011405 */
[C---:B--2---:R-:W-:Y:S01]  /*14a0*/  LOP3.LUT R35, R2.reuse, 0x3, RZ, 0xc0, !PT ;  /* 0x0000000302237812 */ /* 0x044fe200078ec0ff */
[----:B------:R-:W-:Y:S01]  /*14b0*/  IMAD R0, R7, -0x40, R0 ;  /* 0xffffffc007007824 */ /* 0x000fe200078e0200 */
[C---:B------:R-:W-:Y:S01]  /*14c0*/  LOP3.LUT R42, R2.reuse, 0x80, RZ, 0xc0, !PT ;  /* 0x00000080022a7812 */ /* 0x040fe200078ec0ff */
[----:B------:R-:W-:Y:S01]  /*14d0*/  UISETP.LT.AND UP0, UPT, UR43, 0x1, UPT ;  /* 0x000000012b00788c */ /* 0x000fe2000bf01270 */
[-C--:B---3--:R-:W-:Y:S01]  /*14e0*/  SHF.L.U32 R3, R3, R40.reuse, RZ ;  /* 0x0000002803037219 */ /* 0x088fe200000006ff */
[----:B------:R-:W-:Y:S01]  /*14f0*/  ULDC UR4, c[0x0][0x284] ;  /* 0x0000a10000047ab9 */ /* 0x000fe20000000800 */
[----:B------:R-:W-:Y:S01]  /*1500*/  IMAD R35, R35, -0x2, R4 ;  /* 0xfffffffe23237824 */ /* 0x000fe200078e0204 */
[----:B------:R-:W-:Y:S01]  /*1510*/  USEL UR44, UR43, 0x1, UP0 ;  /* 0x000000012b2c7887 */ /* 0x000fe20008000000 */
[----:B------:R-:W-:Y:S01]  /*1520*/  SHF.L.U32 R40, R5, R40, RZ ;  /* 0x0000002805287219 */ /* 0x000fe200000006ff */
[----:B------:R-:W-:Y:S01]  /*1530*/  IMAD.SHL.U32 R41, R2, 0x2, RZ ;  /* 0x0000000202297824 */ /* 0x000fe200078e00ff */
[----:B------:R-:W-:Y:S01]  /*1540*/  LOP3.LUT R58, R18, 0x1, RZ, 0xfc, !PT ;  /* 0x00000001123a7812 */ /* 0x000fe200078efcff */
[----:B------:R-:W-:Y:S01]  /*1550*/  VIADD R45, R0, UR4 ;  /* 0x00000004002d7c36 */ /* 0x000fe20008000000 */
[C-C-:B0-----:R-:W-:Y:S01]  /*1560*/  SHF.L.U64.HI R38, R36.reuse, 0x7, R37.reuse ;  /* 0x0000000724267819 */ /* 0x141fe20000010225 */
[----:B------:R-:W-:Y:S01]  /*1570*/  IMAD.MOV.U32 R23, RZ, RZ, RZ ;  /* 0x000000ffff177224 */ /* 0x000fe200078e00ff */
[C---:B------:R-:W-:Y:S01]  /*1580*/  SHF.L.U64.HI R39, R36.reuse, 0x3, R37 ;  /* 0x0000000324277819 */ /* 0x040fe20000010225 */
[C---:B------:R-:W-:Y:S01]  /*1590*/  IMAD.SHL.U32 R37, R36.reuse, 0x80, RZ ;  /* 0x0000008024257824 */ /* 0x040fe200078e00ff */
[----:B------:R-:W-:Y:S01]  /*15a0*/  SHF.R.U32.HI R42, RZ, 0x7, R42 ;  /* 0x00000007ff2a7819 */ /* 0x000fe2000001162a */
[----:B------:R-:W-:Y:S01]  /*15b0*/  IMAD.SHL.U32 R36, R36, 0x8, RZ ;  /* 0x0000000824247824 */ /* 0x000fe200078e00ff */
[----:B------:R-:W-:Y:S01]  /*15c0*/  LOP3.LUT R44, RZ, R3, RZ, 0x33, !PT ;  /* 0x00000003ff2c7212 */ /* 0x000fe200078e33ff */
[----:B------:R-:W-:Y:S01]  /*15d0*/  UIADD3 UR44, UR43, -UR44, URZ ;  /* 0x8000002c2b2c7290 */ /* 0x000fe2000fffe03f */
[----:B-1----:R-:W-:Y:S01]  /*15e0*/  VIADD R43, R43, 0xffffffff ;  /* 0xffffffff2b2b7836 */ /* 0x002fe20000000000 */
[----:B------:R-:W-:Y:S01]  /*15f0*/  UMOV UR40, URZ ;  /* 0x0000003f00287c82 */ /* 0x000fe20008000000 */
[----:B------:R-:W-:-:S09]  /*1600*/  UMOV UR41, URZ ;  /* 0x0000003f00297c82 */ /* 0x000fd20008000000 */
.L_x_45:
[----:B0-----:R-:W0:Y:S01]  /*1610*/  SHFL.IDX PT, R0, R42, RZ, 0x1f ;  /* 0x00001fff2a007589 */ /* 0x001e2200000e0000 */
[----:B------:R-:W1:Y:S01]  /*1620*/  S2UR UR6, SR_CgaCtaId ;  /* 0x00000000000679c3 */ /* 0x000e620000008800 */
[----:B------:R-:W-:Y:S01]  /*1630*/  UMOV UR45, 0x400 ;  /* 0x00000400002d7882 */ /* 0x000fe20000000000 */
[----:B0-----:R-:W-:Y:S01]  /*1640*/  R2UR UR4, R0 ;  /* 0x00000000000472ca */ /* 0x001fe200000e0000 */
[----:B-1----:R-:W-:-:S12]  /*1650*/  ULEA UR45, UR6, UR45, 0x18 ;  /* 0x0000002d062d7291 */ /* 0x002fd8000f8ec03f */
[----:B------:R-:W-:-:S04]  /*1660*/  ULEA.HI UR5, UR4, UR4, URZ, 0x1 ;  /* 0x0000000404057291 */ /* 0x000fc8000f8f083f */
[----:B------:R-:W-:-:S04]  /*1670*/  ULOP3.LUT UR5, UR5, 0x1ffffe, URZ, 0xc0, !UPT ;  /* 0x001ffffe05057892 */ /* 0x000fc8000f8ec03f */
[----:B------:R-:W-:-:S03]  /*1680*/  UIADD3 UR5, UR4, -UR5, URZ ;  /* 0x8000000504057290 */ /* 0x000fc6000fffe03f */
[----:B------:R-:W-:Y:S01]  /*1690*/  ULDC UR4, c[0x0][0x28c] ;  /* 0x0000a30000047ab9 */ /* 0x000fe20000000800 */
[----:B------:R-:W-:Y:S01]  /*16a0*/  ULEA UR5, UR5, UR45, 0xb ;  /* 0x0000002d05057291 */ /* 0x000fe2000f8e583f */
[----:B------:R-:W-:-:S03]  /*16b0*/  ISETP.LT.AND P0, PT, RZ, UR4, PT ;  /* 0x00000004ff007c0c */ /* 0x000fc6000bf01270 */
[----:B------:R-:W-:-:S04]  /*16c0*/  UIADD3 UR5, UR5, 0x300, URZ ;  /* 0x0000030005057890 */ /* 0x000fc8000fffe03f */
[----:B------:R-:W-:-:S04]  /*16d0*/  USHF.R.U32.HI UR5, URZ, 0x4, UR5 ;  /* 0x000000043f057899 */ /* 0x000fc80008011605 */
[----:B------:R-:W-:-:S04]  /*16e0*/  ULOP3.LUT UR5, UR5, 0x3fff, URZ, 0xc0, !UPT ;  /* 0x00003fff05057892 */ /* 0x000fc8000f8ec03f */
[----:B------:R-:W-:Y:S01]  /*16f0*/  ULOP3.LUT UR46, UR5, 0x10000, URZ, 0xfc, !UPT ;  /* 0x00010000052e7892 */ /* 0x000fe2000f8efc3f */
[----:B--2--5:R-:W-:Y:S11]  /*1700*/  @P0 BRA `(.L_x_14) ;  /* 0x0000000000400947 */ /* 0x024ff60003800000 */
[----:B------:R-:W-:Y:S01]  /*1710*/  MOV R0, 0x0 ;  /* 0x0000000000007802 */ /* 0x000fe20000000f00 */
[----:B------:R-:W-:Y:S01]  /*1720*/  ULDC.64 UR4, c[0x4][0x68] ;  /* 0x01001a0000047ab9 */ /* 0x000fe20000000a00 */
[----:B------:R-:W-:Y:S01]  /*1730*/  ULDC.64 UR6, c[0x4][0x8] ;  /* 0x0100020000067ab9 */ /* 0x000fe20000000a00 */
[----:B------:R-:W-:Y:S01]  /*1740*/  IMAD.U32 R4, RZ, RZ, UR4 ;  /* 0x00000004ff047e24 */ /* 0x000fe2000f8e00ff */
[----:B------:R0:W1:Y:S01]  /*1750*/  LDC.64 R2, c[0x4][R0] ;  /* 0x0100000000027b82 */ /* 0x0000620000000a00 */
[----:B------:R-:W-:Y:S01]  /*1760*/  IMAD.U32 R5, RZ, RZ, UR5 ;  /* 0x00000005ff057e24 */ /* 0x000fe2000f8e00ff */
[----:B------:R-:W-:Y:S01]  /*1770*/  ULDC.64 UR4, c[0x4][0x70] ;  /* 0x01001c0000047ab9 */ /* 0x000fe20000000a00 */
[----:B------:R-:W-:Y:S02]  /*1780*/  IMAD.U32 R10, RZ, RZ, UR6 ;  /* 0x00000006ff0a7e24 */ /* 0x000fe4000f8e00ff */
[----:B------:R-:W-:Y:S02]  /*1790*/  IMAD.U32 R6, RZ, RZ, UR4 ;  /* 0x00000004ff067e24 */ /* 0x000fe4000f8e00ff */
[----:B------:R-:W-:-:S02]  /*17a0*/  IMAD.U32 R7, RZ, RZ, UR5 ;  /* 0x00000005ff077e24 */ /* 0x000fc4000f8e00ff */
[----:B------:R-:W-:Y:S02]  /*17b0*/  IMAD.U32 R11, RZ, RZ, UR7 ;  /* 0x00000007ff0b7e24 */ /* 0x000fe4000f8e00ff */
[----:B------:R-:W-:Y:S02]  /*17c0*/  IMAD.MOV.U32 R8, RZ, RZ, 0x1e1 ;  /* 0x000001e1ff087424 */ /* 0x000fe400078e00ff */
[----:B------:R-:W-:Y:S02]  /*17d0*/  IMAD.MOV.U32 R12, RZ, RZ, 0x1 ;  /* 0x00000001ff0c7424 */ /* 0x000fe400078e00ff */
[----:B0-----:R-:W-:-:S07]  /*17e0*/  IMAD.MOV.U32 R13, RZ, RZ, RZ ;  /* 0x000000ffff0d7224 */ /* 0x001fce00078e00ff */
[----:B------:R-:W-:-:S07]  /*17f0*/  LEPC R20, `(.L_x_14) ;  /* 0x000000001014794e */ /* 0x000fce0000000000 */
[----:B-1---5:R-:W-:Y:S05]  /*1800*/  CALL.ABS.NOINC R2 ;  /* 0x0000000002007343 */ /* 0x022fea0003c00000 */
.L_x_14:
[----:B------:R-:W-:-:S13]  /*1810*/  ISETP.NE.AND P0, PT, R58, 0x3, PT ;  /* 0x000000033a00780c */ /* 0x000fda0003f05270 */
[----:B------:R-:W-:Y:S05]  /*1820*/  @!P0 BRA `(.L_x_15) ;  /* 0x0000000000048947 */ /* 0x000fea0003800000 */
[----:B------:R-:W-:Y:S01]  /*1830*/  BPT.TRAP 0x1 ;  /* 0x000000040000795c */ /* 0x000fe20000300000 */
.L_x_15:
[----:B------:R-:W-:Y:S02]  /*1840*/  IMAD.U32 R3, RZ, RZ, UR41 ;  /* 0x00000029ff037e24 */ /* 0x000fe4000f8e00ff */
[----:B------:R-:W-:-:S03]  /*1850*/  IMAD.U32 R0, RZ, RZ, UR40 ;  /* 0x00000028ff007e24 */ /* 0x000fc6000f8e00ff */
[----:B------:R-:W-:Y:S02]  /*1860*/  LEA R3, R3, UR45, 0x3 ;  /* 0x0000002d03037c11 */ /* 0x000fe4000f8e18ff */
[----:B------:R-:W-:-:S04]  /*1870*/  SHF.L.U32 R0, R0, 0x1f, RZ ;  /* 0x0000001f00007819 */ /* 0x000fc800000006ff */
[----:B------:R0:W1:Y:S01]  /*1880*/  SYNCS.PHASECHK.TRANS64.TRYWAIT P1, [R3+URZ], R0 ;  /* 0x00000000030075a7 */ /* 0x000062000802017f */
[----:B------:R-:W-:Y:S05]  /*1890*/  @!P0 BRA `(.L_x_16) ;  /* 0x0000000000048947 */ /* 0x000fea0003800000 */
[----:B------:R-:W-:Y:S01]  /*18a0*/  BPT.TRAP 0x1 ;  /* 0x000000040000795c */ /* 0x000fe20000300000 */
.L_x_16:
[----:B------:R-:W-:-:S05]  /*18b0*/  IMAD.U32 R2, RZ, RZ, UR44 ;  /* 0x0000002cff027e24 */ /* 0x000fca000f8e00ff */
[----:B------:R-:W-:Y:S01]  /*18c0*/  ISETP.GE.AND P2, PT, R2, 0x1, PT ;  /* 0x000000010200780c */ /* 0x000fe20003f46270 */
[----:B-1----:R-:W-:-:S12]  /*18d0*/  @P1 BRA `(.L_x_17) ;  /* 0x0000000000081947 */ /* 0x002fd80003800000 */
[----:B------:R-:W1:Y:S02]  /*18e0*/  SYNCS.PHASECHK.TRANS64.TRYWAIT P1, [R3+URZ], R0 ;  /* 0x00000000030075a7 */ /* 0x000e64000802017f */
[----:B-1----:R-:W-:Y:S05]  /*18f0*/  @!P1 BRA `(.L_x_18) ;  /* 0x0000004000d09947 */ /* 0x002fea0003800000 */
.L_x_17:
[----:B------:R-:W-:Y:S05]  /*1900*/  WARPSYNC.ALL ;  /* 0x0000000000007948 */ /* 0x000fea0003800000 */
[----:B------:R-:W-:Y:S01]  /*1910*/  UIADD3 UR4, UR45, 0x36300, URZ ;  /* 0x000363002d047890 */ /* 0x000fe2000fffe03f */
[----:B------:R-:W-:Y:S01]  /*1920*/  WARPGROUP.ARRIVE ;  /* 0x00000000000079c5 */ /* 0x000fe20000000000 */
[----:B------:R-:W-:Y:S01]  /*1930*/  UMOV UR5, 0xc0000010 ;  /* 0xc000001000057882 */ /* 0x000fe20000000000 */
[----:B------:R-:W-:Y:S01]  /*1940*/  UMOV UR7, 0xc0000000 ;  /* 0xc000000000077882 */ /* 0x000fe20000000000 */
[----:B------:R-:W-:-:S04]  /*1950*/  USHF.R.U32.HI UR4, URZ, 0x4, UR4 ;  /* 0x000000043f047899 */ /* 0x000fc80008011604 */
[----:B------:R-:W-:-:S04]  /*1960*/  ULOP3.LUT UR4, UR4, 0x3fff, URZ, 0xc0, !UPT ;  /* 0x00003fff04047892 */ /* 0x000fc8000f8ec03f */
[----:B------:R-:W-:Y:S02]  /*1970*/  ULOP3.LUT UR11, UR4, 0x10000, URZ, 0xfc, !UPT ;  /* 0x00010000040b7892 */ /* 0x000fe4000f8efc3f */
[----:B------:R-:W-:Y:S02]  /*1980*/  UIMAD UR4, UR41, 0x180, UR46 ;  /* 0x00000180290478a4 */ /* 0x000fe4000f8e022e */
[----:B------:R-:W-:Y:S02]  /*1990*/  ULEA UR6, UR41, UR11, 0x4 ;  /* 0x0000000b29067291 */ /* 0x000fe4000f8e203f */
[----:B------:R-:W-:-:S07]  /*19a0*/  UIADD3 UR8, UR4, 0x100, URZ ;  /* 0x0000010004087890 */ /* 0x000fce000fffe03f */
[----:B------:R-:W-:Y:S01]  /*19b0*/  HGMMA.64x8x16.F32 R28, gdesc[UR4], RZ, !UPT, gsb0 ;  /* 0x00000000041c79f0 */ /* 0x000fe2000c0008ff */
[----:B------:R-:W-:Y:S01]  /*19c0*/  UMOV UR4, UR8 ;  /* 0x0000000800047c82 */ /* 0x000fe20008000000 */
[----:B------:R-:W-:Y:S01]  /*19d0*/  UMOV UR5, 0xc0000010 ;  /* 0xc000001000057882 */ /* 0x000fe20000000000 */
[----:B------:R-:W-:Y:S02]  /*19e0*/  WARPGROUP.DEPBAR.LE gsb0, 0x0 ;  /* 0x00008000000079c5 */ /* 0x000fe40000010000 */
[----:B------:R-:W-:-:S06]  /*19f0*/  WARPGROUP.ARRIVE ;  /* 0x00000000000079c5 */ /* 0x000fcc0000000000 */
[----:B------:R-:W-:Y:S03]  /*1a00*/  HGMMA.64x8x16.F32 R24, gdesc[UR4], RZ, !UPT, gsb0 ;  /* 0x00000000041879f0 */ /* 0x000fe6000c0008ff */
[----:B------:R-:W-:Y:S02]  /*1a10*/  WARPGROUP.DEPBAR.LE gsb0, 0x0 ;  /* 0x00008000000079c5 */ /* 0x000fe40000010000 */
[----:B------:R-:W-:Y:S05]  /*1a20*/  @!P2 BRA `(.L_x_19) ;  /* 0x0000000000cca947 */ /* 0x000fea0003800000 */
[----:B------:R-:W-:Y:S01]  /*1a30*/  UIADD3 UR4, UR41, 0x1, URZ ;  /* 0x0000000129047890 */ /* 0x000fe2000fffe03f */
[----:B01----:R-:W-:Y:S01]  /*1a40*/  IMAD.U32 R0, RZ, RZ, UR44 ;  /* 0x0000002cff007e24 */ /* 0x003fe2000f8e00ff */
[----:B------:R-:W-:Y:S02]  /*1a50*/  UMOV UR9, UR41 ;  /* 0x0000002900097c82 */ /* 0x000fe40008000000 */
[----:B------:R-:W-:-:S04]  /*1a60*/  UISETP.NE.AND UP0, UPT, UR4, 0x24, UPT ;  /* 0x000000240400788c */ /* 0x000fc8000bf05270 */
[----:B------:R-:W-:Y:S02]  /*1a70*/  USEL UR5, URZ, 0x1, UP0 ;  /* 0x000000013f057887 */ /* 0x000fe40008000000 */
[----:B------:R-:W-:Y:S02]  /*1a80*/  USEL UR8, UR4, URZ, UP0 ;  /* 0x0000003f04087287 */ /* 0x000fe40008000000 */
[----:B------:R-:W-:-:S06]  /*1a90*/  ULOP3.LUT UR5, UR40, UR5, URZ, 0x3c, !UPT ;  /* 0x0000000528057292 */ /* 0x000fcc000f8e3c3f */
[----:B------:R-:W-:-:S07]  /*1aa0*/  IMAD.U32 R4, RZ, RZ, UR5 ;  /* 0x00000005ff047e24 */ /* 0x000fce000f8e00ff */
.L_x_26:
[----:B01----:R-:W-:Y:S05]  /*1ab0*/  @!P0 BRA `(.L_x_20) ;  /* 0x0000000000048947 */ /* 0x003fea0003800000 */
[----:B------:R-:W-:Y:S01]  /*1ac0*/  BPT.TRAP 0x1 ;  /* 0x000000040000795c */ /* 0x000fe20000300000 */
.L_x_20:
[----:B------:R-:W-:Y:S01]  /*1ad0*/  ULEA UR4, UR8, UR45, 0x3 ;  /* 0x0000002d08047291 */ /* 0x000fe2000f8e183f */
[----:B------:R-:W-:-:S08]  /*1ae0*/  SHF.L.U32 R2, R4, 0x1f, RZ ;  /* 0x0000001f04027819 */ /* 0x000fd000000006ff */
[----:B------:R0:W1:Y:S01]  /*1af0*/  SYNCS.PHASECHK.TRANS64.TRYWAIT P1, [UR4], R2 ;  /* 0x00000002ff0075a7 */ /* 0x0000620008020144 */
[----:B------:R-:W-:Y:S05]  /*1b00*/  @!P0 BRA `(.L_x_21) ;  /* 0x0000000000048947 */ /* 0x000fea0003800000 */
[----:B------:R-:W-:Y:S01]  /*1b10*/  BPT.TRAP 0x1 ;  /* 0x000000040000795c */ /* 0x000fe20000300000 */
.L_x_21:
[----:B-1----:R-:W-:Y:S05]  /*1b20*/  @P1 BRA `(.L_x_22) ;  /* 0x0000000000081947 */ /* 0x002fea0003800000 */
[----:B------:R-:W1:Y:S02]  /*1b30*/  SYNCS.PHASECHK.TRANS64.TRYWAIT P1, [UR4], R2 ;  /* 0x00000002ff0075a7 */ /* 0x000e640008020144 */
[----:B-1----:R-:W-:Y:S05]  /*1b40*/  @!P1 BRA `(.L_x_23) ;  /* 0x0000004000509947 */ /* 0x002fea0003800000 */
.L_x_22:
[----:B------:R-:W-:Y:S01]  /*1b50*/  ULEA UR6, UR8, UR11, 0x4 ;  /* 0x0000000b08067291 */ /* 0x000fe2000f8e203f */
[----:B------:R-:W-:Y:S01]  /*1b60*/  WARPGROUP.ARRIVE ;  /* 0x00000000000079c5 */ /* 0x000fe20000000000 */
[----:B------:R-:W-:Y:S01]  /*1b70*/  UIMAD UR4, UR8, 0x180, UR46 ;  /* 0x00000180080478a4 */ /* 0x000fe2000f8e022e */
[----:B------:R-:W-:Y:S01]  /*1b80*/  UMOV UR7, 0xc0000000 ;  /* 0xc000000000077882 */ /* 0x000fe20000000000 */
[----:B------:R-:W-:Y:S02]  /*1b90*/  UMOV UR5, 0xc0000010 ;  /* 0xc000001000057882 */ /* 0x000fe40000000000 */
[----:B------:R-:W-:-:S05]  /*1ba0*/  UIADD3 UR10, UR4, 0x100, URZ ;  /* 0x00000100040a7890 */ /* 0x000fca000fffe03f */
[----:B------:R-:W-:Y:S01]  /*1bb0*/  HGMMA.64x8x16.F32 R28, gdesc[UR4], R28, gsb0 ;  /* 0x00000000041c79f0 */ /* 0x000fe2000800081c */
[----:B------:R-:W-:Y:S01]  /*1bc0*/  UMOV UR5, 0xc0000010 ;  /* 0xc000001000057882 */ /* 0x000fe20000000000 */
[----:B------:R-:W-:Y:S01]  /*1bd0*/  UMOV UR4, UR10 ;  /* 0x0000000a00047c82 */ /* 0x000fe20008000000 */
[----:B------:R-:W-:Y:S02]  /*1be0*/  WARPGROUP.DEPBAR.LE gsb0, 0x0 ;  /* 0x00008000000079c5 */ /* 0x000fe40000010000 */
[----:B------:R-:W-:-:S06]  /*1bf0*/  WARPGROUP.ARRIVE ;  /* 0x00000000000079c5 */ /* 0x000fcc0000000000 */
[----:B------:R-:W-:Y:S03]  /*1c00*/  HGMMA.64x8x16.F32 R24, gdesc[UR4], R24, gsb0 ;  /* 0x00000000041879f0 */ /* 0x000fe60008000818 */
[----:B------:R-:W-:Y:S02]  /*1c10*/  WARPGROUP.DEPBAR.LE gsb0, 0x0 ;  /* 0x00008000000079c5 */ /* 0x000fe40000010000 */
[----:B------:R-:W-:Y:S05]  /*1c20*/  @!P0 BRA `(.L_x_24) ;  /* 0x0000000000048947 */ /* 0x000fea0003800000 */
[----:B------:R-:W-:Y:S01]  /*1c30*/  BPT.TRAP 0x1 ;  /* 0x000000040000795c */ /* 0x000fe20000300000 */
.L_x_24:
[----:B------:R-:W-:Y:S01]  /*1c40*/  ULEA UR4, UR9, UR45, 0x3 ;  /* 0x0000002d09047291 */ /* 0x000fe2000f8e183f */
[----:B------:R-:W-:-:S03]  /*1c50*/  ISETP.GT.U32.AND P1, PT, R18, 0x1, PT ;  /* 0x000000011200780c */ /* 0x000fc60003f24070 */
[----:B------:R-:W-:-:S04]  /*1c60*/  UIADD3 UR4, UR4, 0x120, URZ ;  /* 0x0000012004047890 */ /* 0x000fc8000fffe03f */
[----:B------:R-:W-:-:S09]  /*1c70*/  UPRMT UR4, URZ, 0x654, UR4 ;  /* 0x000006543f047896 */ /* 0x000fd20008000004 */
[----:B------:R-:W-:Y:S01]  /*1c80*/  SYNCS.ARRIVE.TRANS64.RED.A1T0 RZ, [UR4], RZ ;  /* 0x000000ffffff79a7 */ /* 0x000fe20008100404 */
[----:B------:R-:W-:Y:S05]  /*1c90*/  @P1 BRA `(.L_x_25) ;  /* 0x0000000000041947 */ /* 0x000fea0003800000 */
[----:B------:R-:W-:Y:S01]  /*1ca0*/  BPT.TRAP 0x1 ;  /* 0x000000040000795c */ /* 0x000fe20000300000 */
.L_x_25:
[----:B------:R-:W-:Y:S01]  /*1cb0*/  UIADD3 UR8, UR8, 0x1, URZ ;  /* 0x0000000108087890 */ /* 0x000fe2000fffe03f */
[C---:B------:R-:W-:Y:S01]  /*1cc0*/  ISETP.GT.AND P1, PT, R0.reuse, 0x1, PT ;  /* 0x000000010000780c */ /* 0x040fe20003f24270 */
[----:B------:R-:W-:Y:S01]  /*1cd0*/  UIADD3 UR9, UR9, 0x1, URZ ;  /* 0x0000000109097890 */ /* 0x000fe2000fffe03f */
[----:B------:R-:W-:Y:S01]  /*1ce0*/  VIADD R0, R0, 0xffffffff ;  /* 0xffffffff00007836 */ /* 0x000fe20000000000 */
[----:B------:R-:W-:Y:S02]  /*1cf0*/  UISETP.NE.AND UP0, UPT, UR8, 0x24, UPT ;  /* 0x000000240800788c */ /* 0x000fe4000bf05270 */
[----:B------:R-:W-:Y:S02]  /*1d00*/  UISETP.NE.AND UP1, UPT, UR9, 0x24, UPT ;  /* 0x000000240900788c */ /* 0x000fe4000bf25270 */
[----:B------:R-:W-:Y:S02]  /*1d10*/  USEL UR4, URZ, 0x1, UP0 ;  /* 0x000000013f047887 */ /* 0x000fe40008000000 */
[----:B------:R-:W-:-:S02]  /*1d20*/  USEL UR8, UR8, URZ, UP0 ;  /* 0x0000003f08087287 */ /* 0x000fc40008000000 */
[----:B------:R-:W-:Y:S02]  /*1d30*/  USEL UR9, UR9, URZ, UP1 ;  /* 0x0000003f09097287 */ /* 0x000fe40008800000 */
[----:B------:R-:W-:Y:S01]  /*1d40*/  LOP3.LUT R4, R4, UR4, RZ, 0x3c, !PT ;  /* 0x0000000404047c12 */ /* 0x000fe2000f8e3cff */
[----:B------:R-:W-:Y:S09]  /*1d50*/  @P1 BRA `(.L_x_26) ;  /* 0xfffffffc00541947 */ /* 0x000ff2000383ffff */
.L_x_19:
[----:B01----:R-:W0:Y:S02]  /*1d60*/  LDC R0, c[0x0][0x28c] ;  /* 0x0000a300ff007b82 */ /* 0x003e240000000800 */
[----:B0-----:R-:W-:-:S13]  /*1d70*/  ISETP.GE.AND P1, PT, R0, 0x1, PT ;  /* 0x000000010000780c */ /* 0x001fda0003f26270 */
[----:B------:R-:W-:Y:S05]  /*1d80*/  @!P1 BRA `(.L_x_27) ;  /* 0x0000000000349947 */ /* 0x000fea0003800000 */
[----:B------:R-:W-:Y:S05]  /*1d90*/  @!P0 BRA `(.L_x_28) ;  /* 0x0000000000048947 */ /* 0x000fea0003800000 */
[----:B------:R-:W-:Y:S01]  /*1da0*/  BPT.TRAP 0x1 ;  /* 0x000000040000795c */ /* 0x000fe20000300000 */
.L_x_28:
[----:B------:R-:W-:Y:S01]  /*1db0*/  UIADD3 UR6, UR44, UR41, URZ ;  /* 0x000000292c067290 */ /* 0x000fe2000fffe03f */
[----:B------:R-:W-:-:S03]  /*1dc0*/  ISETP.GT.U32.AND P0, PT, R18, 0x1, PT ;  /* 0x000000011200780c */ /* 0x000fc60003f04070 */
[----:B------:R-:W-:-:S04]  /*1dd0*/  UIMAD.WIDE.U32 UR4, UR6, 0x38e38e39, URZ ;  /* 0x38e38e39060478a5 */ /* 0x000fc8000f8e003f */
[----:B------:R-:W-:-:S04]  /*1de0*/  USHF.R.U32.HI UR4, URZ, 0x3, UR5 ;  /* 0x000000033f047899 */ /* 0x000fc80008011605 */
[----:B------:R-:W-:-:S04]  /*1df0*/  UIMAD UR6, UR4, -0x24, UR6 ;  /* 0xffffffdc040678a4 */ /* 0x000fc8000f8e0206 */
[----:B------:R-:W-:-:S04]  /*1e00*/  ULEA UR6, UR6, UR45, 0x3 ;  /* 0x0000002d06067291 */ /* 0x000fc8000f8e183f */
[----:B------:R-:W-:-:S04]  /*1e10*/  UIADD3 UR6, UR6, 0x120, URZ ;  /* 0x0000012006067890 */ /* 0x000fc8000fffe03f */
[----:B------:R-:W-:-:S09]  /*1e20*/  UPRMT UR6, URZ, 0x654, UR6 ;  /* 0x000006543f067896 */ /* 0x000fd20008000006 */
[----:B------:R-:W-:Y:S01]  /*1e30*/  SYNCS.ARRIVE.TRANS64.RED.A1T0 RZ, [UR6], RZ ;  /* 0x000000ffffff79a7 */ /* 0x000fe20008100406 */
[----:B------:R-:W-:Y:S05]  /*1e40*/  @P0 BRA `(.L_x_27) ;  /* 0x0000000000040947 */ /* 0x000fea0003800000 */
[----:B------:R-:W-:Y:S01]  /*1e50*/  BPT.TRAP 0x1 ;  /* 0x000000040000795c */ /* 0x000fe20000300000 */
.L_x_27:
[----:B------:R-:W-:Y:S01]  /*1e60*/  UISETP.GE.U32.AND UP1, UPT, UR43, 0x24, UPT ;  /* 0x000000242b00788c */ /* 0x000fe2000bf26070 */
[----:B------:R-:W-:Y:S01]  /*1e70*/  IMAD.SHL.U32 R46, R46, 0x8, RZ ;  /* 0x000000082e2e7824 */ /* 0x000fe200078e00ff */
[----:B------:R-:W-:Y:S01]  /*1e80*/  UIADD3 UR41, UR43, UR41, URZ ;  /* 0x000000292b297290 */ /* 0x000fe2000fffe03f */
[----:B------:R-:W-:Y:S01]  /*1e90*/  IMAD R8, R47, 0xc0, RZ ;  /* 0x000000c02f087824 */ /* 0x000fe200078e02ff */
[----:B------:R-:W-:Y:S01]  /*1ea0*/  ULDC UR8, c[0x0][0x288] ;  /* 0x0000a20000087ab9 */ /* 0x000fe20000000800 */
[----:B------:R-:W-:Y:S01]  /*1eb0*/  SHF.R.S32.HI R15, RZ, 0x1f, R33 ;  /* 0x0000001fff0f7819 */ /* 0x000fe20000011421 */
[----:B------:R-:W-:Y:S01]  /*1ec0*/  UISETP.GT.U32.AND UP0, UPT, UR41, 0x23, UPT ;  /* 0x000000232900788c */ /* 0x000fe2000bf04070 */
[C---:B------:R-:W-:Y:S01]  /*1ed0*/  LOP3.LUT R2, R46.reuse, 0x6, R41, 0xf8, !PT ;  /* 0x000000062e027812 */ /* 0x040fe200078ef829 */
[----:B------:R-:W-:Y:S01]  /*1ee0*/  ULDC.64 UR6, c[0x0][0x5d0] ;  /* 0x0001740000067ab9 */ /* 0x000fe20000000a00 */
[----:B------:R-:W-:Y:S01]  /*1ef0*/  ISETP.GE.AND P0, PT, R46, UR8, PT ;  /* 0x000000082e007c0c */ /* 0x000fe2000bf06270 */
[----:B------:R-:W-:Y:S01]  /*1f00*/  UISETP.LT.U32.AND UP0, UPT, UR43, 0x24, UP0 ;  /* 0x000000242b00788c */ /* 0x000fe20008701070 */
[----:B------:R-:W-:Y:S01]  /*1f10*/  SHF.R.S32.HI R3, RZ, 0x1f, R2 ;  /* 0x0000001fff037819 */ /* 0x000fe20000011402 */
[----:B------:R-:W-:Y:S01]  /*1f20*/  @UP1 UIMAD.WIDE.U32 UR4, UR41, 0x38e38e39, URZ ;  /* 0x38e38e39290418a5 */ /* 0x000fe2000f8e003f */
[----:B------:R-:W-:-:S03]  /*1f30*/  IMAD R0, R15, UR6, RZ ;  /* 0x000000060f007c24 */ /* 0x000fc6000f8e02ff */
[----:B------:R-:W-:Y:S01]  /*1f40*/  @UP1 USHF.R.U32.HI UR4, URZ, 0x3, UR5 ;  /* 0x000000033f041899 */ /* 0x000fe20008011605 */
[C---:B------:R-:W-:Y:S01]  /*1f50*/  IMAD.WIDE.U32 R4, R33.reuse, UR6, R2 ;  /* 0x0000000621047c25 */ /* 0x040fe2000f8e0002 */
[----:B------:R-:W-:Y:S01]  /*1f60*/  USEL UR6, URZ, 0x1, !UP0 ;  /* 0x000000013f067887 */ /* 0x000fe2000c000000 */
[----:B------:R-:W-:Y:S02]  /*1f70*/  ULDC UR5, c[0x0][0x284] ;  /* 0x0000a10000057ab9 */ /* 0x000fe40000000800 */
[----:B------:R-:W-:Y:S01]  /*1f80*/  IMAD R7, R33, UR7, R0 ;  /* 0x0000000721077c24 */ /* 0x000fe2000f8e0200 */
[----:B------:R-:W-:Y:S01]  /*1f90*/  ISETP.GE.OR P0, PT, R8, UR5, P0 ;  /* 0x0000000508007c0c */ /* 0x000fe20008706670 */
[----:B------:R-:W-:Y:S01]  /*1fa0*/  ULOP3.LUT UR40, UR40, UR6, URZ, 0x3c, !UPT ;  /* 0x0000000628287292 */ /* 0x000fe2000f8e3c3f */
[----:B------:R-:W-:Y:S02]  /*1fb0*/  IMAD.MOV.U32 R0, RZ, RZ, -0x1 ;  /* 0xffffffffff007424 */ /* 0x000fe400078e00ff */
[----:B------:R-:W-:Y:S01]  /*1fc0*/  IMAD.IADD R5, R5, 0x1, R7 ;  /* 0x0000000105057824 */ /* 0x000fe200078e0207 */
[----:B------:R-:W-:-:S08]  /*1fd0*/  @UP1 ULOP3.LUT UR40, UR40, 0x1, UR4, 0x78, !UPT ;  /* 0x0000000128281892 */ /* 0x000fd0000f8e7804 */
[----:B------:R-:W-:Y:S05]  /*1fe0*/  @P0 BRA `(.L_x_29) ;  /* 0x0000000c00880947 */ /* 0x000fea0003800000 */
[----:B------:R-:W0:Y:S01]  /*1ff0*/  LDC.64 R10, c[0x0][0x5c8] ;  /* 0x00017200ff0a7b82 */ /* 0x000e220000000a00 */
[----:B-----5:R-:W-:Y:S01]  /*2000*/  FSETP.NEU.AND P0, PT, R34, RZ, PT ;  /* 0x000000ff2200720b */ /* 0x020fe20003f0d000 */
[----:B------:R-:W-:Y:S01]  /*2010*/  IMAD.WIDE R6, R47, 0xc0, R22 ;  /* 0x000000c02f067825 */ /* 0x000fe200078e0216 */
[----:B------:R-:W-:Y:S03]  /*2020*/  BSSY B0, `(.L_x_29) ;  /* 0x00000de000007945 */ /* 0x000fe60003800000 */
[----:B------:R-:W-:Y:S02]  /*2030*/  IMAD.IADD R60, R45, 0x1, -R8 ;  /* 0x000000012d3c7824 */ /* 0x000fe400078e0a08 */
[----:B------:R-:W-:Y:S02]  /*2040*/  IMAD.IADD R62, R35, 0x1, -R46 ;  /* 0x00000001233e7824 */ /* 0x000fe400078e0a2e */
[----:B0-----:R-:W-:-:S02]  /*2050*/  IMAD R9, R7, R10, RZ ;  /* 0x0000000a07097224 */ /* 0x001fc400078e02ff */
[----:B------:R-:W-:-:S04]  /*2060*/  IMAD.WIDE.U32 R50, R6, R10, R4 ;  /* 0x0000000a06327225 */ /* 0x000fc800078e0004 */
[----:B------:R-:W-:-:S04]  /*2070*/  IMAD R9, R6, R11, R9 ;  /* 0x0000000b06097224 */ /* 0x000fc800078e0209 */
[----:B------:R-:W-:Y:S01]  /*2080*/  IMAD.IADD R55, R51, 0x1, R9 ;  /* 0x0000000133377824 */ /* 0x000fe200078e0209 */
[----:B------:R-:W-:Y:S06]  /*2090*/  @!P0 BRA `(.L_x_30) ;  /* 0x00000008008c8947 */ /* 0x000fec0003800000 */
[----:B------:R-:W0:Y:S01]  /*20a0*/  LDC.64 R8, c[0x0][0x5b8] ;  /* 0x00016e00ff087b82 */ /* 0x000e220000000a00 */
[----:B------:R-:W-:Y:S01]  /*20b0*/  ISETP.GT.AND P1, PT, R60, RZ, PT ;  /* 0x000000ff3c00720c */ /* 0x000fe20003f24270 */
[----:B------:R-:W-:-:S03]  /*20c0*/  ULDC.64 UR4, c[0x0][0x5c0] ;  /* 0x0001700000047ab9 */ /* 0x000fc60000000a00 */
[----:B------:R-:W-:-:S03]  /*20d0*/  ISETP.GT.AND P2, PT, R62, RZ, P1 ;  /* 0x000000ff3e00720c */ /* 0x000fc60000f44270 */
[----:B------:R-:W1:Y:S08]  /*20e0*/  LDC.64 R12, c[0x0][0x5b0] ;  /* 0x00016c00ff0c7b82 */ /* 0x000e700000000a00 */
[----:B------:R-:W2:Y:S01]  /*20f0*/  LDC.64 R4, c[0x0][0x5a8] ;  /* 0x00016a00ff047b82 */ /* 0x000ea20000000a00 */
[-C--:B0-----:R-:W-:Y:S02]  /*2100*/  IMAD R14, R15, R8.reuse, RZ ;  /* 0x000000080f0e7224 */ /* 0x081fe400078e02ff */
[----:B------:R-:W-:-:S04]  /*2110*/  IMAD.WIDE.U32 R52, R33, R8, R2 ;  /* 0x0000000821347225 */ /* 0x000fc800078e0002 */
[----:B------:R-:W-:Y:S02]  /*2120*/  IMAD R59, R33, R9, R14 ;  /* 0x00000009213b7224 */ /* 0x000fe400078e020e */
[-C--:B-1----:R-:W-:Y:S02]  /*2130*/  IMAD R9, R7, R12.reuse, RZ ;  /* 0x0000000c07097224 */ /* 0x082fe400078e02ff */
[----:B------:R-:W-:Y:S02]  /*2140*/  IMAD.IADD R21, R53, 0x1, R59 ;  /* 0x0000000135157824 */ /* 0x000fe400078e023b */
[----:B------:R-:W-:Y:S02]  /*2150*/  IMAD.MOV.U32 R20, RZ, RZ, R52 ;  /* 0x000000ffff147224 */ /* 0x000fe400078e0034 */
[C---:B------:R-:W-:Y:S02]  /*2160*/  IMAD R61, R6.reuse, R13, R9 ;  /* 0x0000000d063d7224 */ /* 0x040fe400078e0209 */
[----:B------:R-:W-:-:S04]  /*2170*/  IMAD.WIDE.U32 R14, R6, R12, R20 ;  /* 0x0000000c060e7225 */ /* 0x000fc800078e0014 */
[----:B------:R-:W-:Y:S01]  /*2180*/  IMAD.IADD R9, R15, 0x1, R61 ;  /* 0x000000010f097824 */ /* 0x000fe200078e023d */
[----:B--2---:R-:W-:-:S04]  /*2190*/  LEA R46, P0, R14, R4, 0x1 ;  /* 0x000000040e2e7211 */ /* 0x004fc800078008ff */
[----:B------:R-:W-:-:S05]  /*21a0*/  LEA.HI.X R47, R14, R5, R9, 0x1, P0 ;  /* 0x000000050e2f7211 */ /* 0x000fca00000f0c09 */
[----:B------:R-:W2:Y:S01]  /*21b0*/  @P2 LDG.E.LTC128B.U16 R9, desc[UR38][R46.64] ;  /* 0x000000262e092981 */ /* 0x000ea2000c1e1520 */
[----:B------:R-:W-:Y:S01]  /*21c0*/  IMAD.WIDE.U32 R48, R6, R12, R2 ;  /* 0x0000000c06307225 */ /* 0x000fe200078e0002 */
[----:B------:R-:W-:Y:S01]  /*21d0*/  ISETP.GT.AND P1, PT, R62, 0x1, P1 ;  /* 0x000000013e00780c */ /* 0x000fe20000f24270 */
[----:B------:R-:W-:Y:S01]  /*21e0*/  BSSY B1, `(.L_x_31) ;  /* 0x0000012000017945 */ /* 0x000fe20003800000 */
[----:B------:R-:W-:Y:S01]  /*21f0*/  LEA R14, P0, R50, UR4, 0x1 ;  /* 0x00000004320e7c11 */ /* 0x000fe2000f8008ff */
[----:B------:R-:W-:Y:S02]  /*2200*/  IMAD.IADD R49, R61, 0x1, R49 ;  /* 0x000000013d317824 */ /* 0x000fe400078e0231 */
[----:B------:R-:W-:-:S04]  /*2210*/  IMAD.WIDE.U32 R48, R33, R8, R48 ;  /* 0x0000000821307225 */ /* 0x000fc800078e0030 */
[----:B--2---:R-:W-:-:S05]  /*2220*/  HADD2.F32 R15, -RZ, R9.H0_H0 ;  /* 0x20000009ff0f7230 */ /* 0x004fca0000004100 */
[----:B------:R-:W-:-:S04]  /*2230*/  FMUL R15, R15, R34 ;  /* 0x000000220f0f7220 */ /* 0x000fc80000400000 */
[----:B------:R-:W-:Y:S01]  /*2240*/  FFMA R28, R28, R32, R15 ;  /* 0x000000201c1c7223 */ /* 0x000fe2000000000f */
[----:B------:R-:W-:Y:S02]  /*2250*/  LEA.HI.X R15, R50, UR5, R55, 0x1, P0 ;  /* 0x00000005320f7c11 */ /* 0x000fe400080f0c37 */
[----:B------:R-:W-:Y:S02]  /*2260*/  LEA R46, P0, R48, R4, 0x1 ;  /* 0x00000004302e7211 */ /* 0x000fe400078008ff */
[----:B------:R-:W-:Y:S01]  /*2270*/  F2FP.F16.F32.PACK_AB R47, RZ, R28 ;  /* 0x0000001cff2f723e */ /* 0x000fe200000000ff */
[----:B------:R-:W-:-:S03]  /*2280*/  IMAD.IADD R28, R59, 0x1, R49 ;  /* 0x000000013b1c7824 */ /* 0x000fc600078e0231 */
[----:B------:R-:W-:Y:S02]  /*2290*/  PRMT R49, R47, 0x7610, R49 ;  /* 0x000076102f317816 */ /* 0x000fe40000000031 */
[----:B------:R-:W-:Y:S01]  /*22a0*/  LEA.HI.X R47, R48, R5, R28, 0x1, P0 ;  /* 0x00000005302f7211 */ /* 0x000fe200000f0c1c */
[C---:B------:R-:W-:Y:S02]  /*22b0*/  IMAD.SHL.U32 R48, R12.reuse, 0x8, RZ ;  /* 0x000000080c307824 */ /* 0x040fe400078e00ff */
[----:B------:R0:W-:Y:S02]  /*22c0*/  @P2 STG.E.U16 desc[UR38][R14.64], R49 ;  /* 0x000000310e002986 */ /* 0x0001e4000c101526 */
[----:B0-----:R-:W-:Y:S01]  /*22d0*/  SHF.L.U64.HI R49, R12, 0x3, R13 ;  /* 0x000000030c317819 */ /* 0x001fe2000001020d */
[----:B------:R-:W-:Y:S06]  /*22e0*/  @!P1 BRA `(.L_x_32) ;  /* 0x0000000000049947 */ /* 0x000fec0003800000 */
[----:B------:R0:W5:Y:S02]  /*22f0*/  LDG.E.LTC128B.U16 R9, desc[UR38][R46.64+0x2] ;  /* 0x000002262e097981 */ /* 0x000164000c1e1520 */
.L_x_32:
[----:B------:R-:W-:Y:S05]  /*2300*/  BSYNC B1 ;  /* 0x0000000000017941 */ /* 0x000fea0003800000 */
.L_x_31:
[----:B0----5:R-:W-:Y:S01]  /*2310*/  HADD2.F32 R47, -RZ, R9.H0_H0 ;  /* 0x20000009ff2f7230 */ /* 0x021fe20000004100 */
[----:B------:R-:W-:Y:S01]  /*2320*/  ISETP.GT.AND P0, PT, R60, 0x8, PT ;  /* 0x000000083c00780c */ /* 0x000fe20003f04270 */
[----:B------:R-:W-:Y:S01]  /*2330*/  IMAD.WIDE.U32 R50, R6, R12, R48 ;  /* 0x0000000c06327225 */ /* 0x000fe200078e0030 */
[----:B------:R-:W-:Y:S03]  /*2340*/  BSSY B1, `(.L_x_33) ;  /* 0x000000d000017945 */ /* 0x000fe60003800000 */
[----:B------:R-:W-:Y:S01]  /*2350*/  FMUL R28, R47, R34 ;  /* 0x000000222f1c7220 */ /* 0x000fe20000400000 */
[----:B------:R-:W-:Y:S01]  /*2360*/  ISETP.GT.AND P2, PT, R62, RZ, P0 ;  /* 0x000000ff3e00720c */ /* 0x000fe20000744270 */
[----:B------:R-:W-:Y:S02]  /*2370*/  IMAD.IADD R55, R61, 0x1, R51 ;  /* 0x000000013d377824 */ /* 0x000fe400078e0233 */
[----:B------:R-:W-:Y:S01]  /*2380*/  FFMA R28, R29, R32, R28 ;  /* 0x000000201d1c7223 */ /* 0x000fe2000000001c */
[----:B------:R-:W-:-:S04]  /*2390*/  IADD3 R29, P3, R52, R50, RZ ;  /* 0x00000032341d7210 */ /* 0x000fc80007f7e0ff */
[----:B------:R-:W-:Y:S01]  /*23a0*/  F2FP.F16.F32.PACK_AB R47, RZ, R28 ;  /* 0x0000001cff2f723e */ /* 0x000fe200000000ff */
[----:B------:R-:W-:Y:S01]  /*23b0*/  IMAD.X R46, R55, 0x1, R21, P3 ;  /* 0x00000001372e7824 */ /* 0x000fe200018e0615 */
[----:B------:R-:W-:-:S03]  /*23c0*/  LEA R28, P3, R29, R4, 0x1 ;  /* 0x000000041d1c7211 */ /* 0x000fc600078608ff */
[----:B------:R0:W-:Y:S01]  /*23d0*/  @P1 STG.E.U16 desc[UR38][R14.64+0x2], R47 ;  /* 0x0000022f0e001986 */ /* 0x0001e2000c101526 */
[----:B------:R-:W-:Y:S01]  /*23e0*/  LEA.HI.X R29, R29, R5, R46, 0x1, P3 ;  /* 0x000000051d1d7211 */ /* 0x000fe200018f0c2e */
[----:B------:R-:W-:Y:S08]  /*23f0*/  @!P2 BRA `(.L_x_34) ;  /* 0x000000000004a947 */ /* 0x000ff00003800000 */
[----:B------:R1:W5:Y:S02]  /*2400*/  LDG.E.LTC128B.U16 R9, desc[UR38][R28.64] ;  /* 0x000000261c097981 */ /* 0x000364000c1e1520 */
.L_x_34:
[----:B------:R-:W-:Y:S05]  /*2410*/  BSYNC B1 ;  /* 0x0000000000017941 */ /* 0x000fea0003800000 */
.L_x_33:
[----:B-1---5:R-:W-:Y:S01]  /*2420*/  HADD2.F32 R29, -RZ, R9.H0_H0 ;  /* 0x20000009ff1d7230 */ /* 0x022fe20000004100 */
[----:B------:R-:W-:Y:S01]  /*2430*/  IADD3 R28, P1, R2, R50, RZ ;  /* 0x00000032021c7210 */ /* 0x000fe20007f3e0ff */
[----:B------:R-:W-:Y:S01]  /*2440*/  BSSY B1, `(.L_x_35) ;  /* 0x0000010000017945 */ /* 0x000fe20003800000 */
[----:B------:R-:W-:Y:S02]  /*2450*/  ISETP.GT.AND P0, PT, R62, 0x1, P0 ;  /* 0x000000013e00780c */ /* 0x000fe40000704270 */
[----:B0-----:R-:W-:Y:S01]  /*2460*/  FMUL R47, R29, R34 ;  /* 0x000000221d2f7220 */ /* 0x001fe20000400000 */
[----:B------:R-:W-:Y:S01]  /*2470*/  IMAD.X R29, R3, 0x1, R55, P1 ;  /* 0x00000001031d7824 */ /* 0x000fe200008e0637 */
[----:B------:R-:W-:Y:S02]  /*2480*/  LEA R14, P1, R36, R14, 0x1 ;  /* 0x0000000e240e7211 */ /* 0x000fe400078208ff */
[----:B------:R-:W-:Y:S01]  /*2490*/  FFMA R47, R30, R32, R47 ;  /* 0x000000201e2f7223 */ /* 0x000fe2000000002f */
[----:B------:R-:W-:Y:S01]  /*24a0*/  IMAD.WIDE.U32 R28, R33, R8, R28 ;  /* 0x00000008211c7225 */ /* 0x000fe200078e001c */
[----:B------:R-:W-:-:S03]  /*24b0*/  LEA.HI.X R15, R36, R15, R39, 0x1, P1 ;  /* 0x0000000f240f7211 */ /* 0x000fc600008f0c27 */
[----:B------:R-:W-:Y:S01]  /*24c0*/  F2FP.F16.F32.PACK_AB R47, RZ, R47 ;  /* 0x0000002fff2f723e */ /* 0x000fe200000000ff */
[----:B------:R-:W-:Y:S01]  /*24d0*/  IMAD.IADD R29, R59, 0x1, R29 ;  /* 0x000000013b1d7824 */ /* 0x000fe200078e021d */
[C---:B------:R-:W-:Y:S02]  /*24e0*/  LEA R46, P1, R28.reuse, R4, 0x1 ;  /* 0x000000041c2e7211 */ /* 0x040fe400078208ff */
[----:B------:R-:W-:Y:S02]  /*24f0*/  PRMT R30, R47, 0x7610, R30 ;  /* 0x000076102f1e7816 */ /* 0x000fe4000000001e */
[----:B------:R-:W-:-:S03]  /*2500*/  LEA.HI.X R47, R28, R5, R29, 0x1, P1 ;  /* 0x000000051c2f7211 */ /* 0x000fc600008f0c1d */
[----:B------:R0:W-:Y:S01]  /*2510*/  @P2 STG.E.U16 desc[UR38][R14.64], R30 ;  /* 0x0000001e0e002986 */ /* 0x0001e2000c101526 */
[----:B------:R-:W-:Y:S05]  /*2520*/  @!P0 BRA `(.L_x_36) ;  /* 0x0000000000048947 */ /* 0x000fea0003800000 */
[----:B------:R1:W5:Y:S02]  /*2530*/  LDG.E.LTC128B.U16 R9, desc[UR38][R46.64+0x2] ;  /* 0x000002262e097981 */ /* 0x000364000c1e1520 */
.L_x_36:
[----:B------:R-:W-:Y:S05]  /*2540*/  BSYNC B1 ;  /* 0x0000000000017941 */ /* 0x000fea0003800000 */
.L_x_35:
[----:B------:R-:W-:Y:S01]  /*2550*/  IMAD.MOV.U32 R28, RZ, RZ, R50 ;  /* 0x000000ffff1c7224 */ /* 0x000fe200078e0032 */
[----:B------:R-:W-:Y:S01]  /*2560*/  ISETP.GT.AND P1, PT, R60, 0x80, PT ;  /* 0x000000803c00780c */ /* 0x000fe20003f24270 */
[----:B------:R-:W-:Y:S02]  /*2570*/  IMAD.MOV.U32 R29, RZ, RZ, R55 ;  /* 0x000000ffff1d7224 */ /* 0x000fe400078e0037 */
[----:B-1---5:R-:W-:Y:S01]  /*2580*/  HADD2.F32 R47, -RZ, R9.H0_H0 ;  /* 0x20000009ff2f7230 */ /* 0x022fe20000004100 */
[----:B------:R-:W-:Y:S01]  /*2590*/  ISETP.GT.AND P2, PT, R62, RZ, P1 ;  /* 0x000000ff3e00720c */ /* 0x000fe20000f44270 */
[----:B------:R-:W-:-:S04]  /*25a0*/  IMAD.WIDE.U32 R54, R12, 0x78, R28 ;  /* 0x000000780c367825 */ /* 0x000fc800078e001c */
[----:B------:R-:W-:Y:S01]  /*25b0*/  FMUL R28, R47, R34 ;  /* 0x000000222f1c7220 */ /* 0x000fe20000400000 */
[----:B------:R-:W-:Y:S01]  /*25c0*/  IMAD R51, R13, 0x78, RZ ;  /* 0x000000780d337824 */ /* 0x000fe200078e02ff */
[----:B------:R-:W-:Y:S02]  /*25d0*/  IADD3 R13, P3, R52, R54, RZ ;  /* 0x00000036340d7210 */ /* 0x000fe40007f7e0ff */
[----:B------:R-:W-:Y:S01]  /*25e0*/  FFMA R31, R31, R32, R28 ;  /* 0x000000201f1f7223 */ /* 0x000fe2000000001c */
[----:B------:R-:W-:-:S04]  /*25f0*/  IMAD.IADD R65, R55, 0x1, R51 ;  /* 0x0000000137417824 */ /* 0x000fc800078e0233 */
[----:B0-----:R-:W-:Y:S01]  /*2600*/  IMAD.X R30, R65, 0x1, R21, P3 ;  /* 0x00000001411e7824 */ /* 0x001fe200018e0615 */
[C---:B------:R-:W-:Y:S02]  /*2610*/  LEA R28, P3, R13.reuse, R4, 0x1 ;  /* 0x000000040d1c7211 */ /* 0x040fe400078608ff */
[----:B------:R-:W-:Y:S02]  /*2620*/  F2FP.F16.F32.PACK_AB R31, RZ, R31 ;  /* 0x0000001fff1f723e */ /* 0x000fe400000000ff */
[----:B------:R-:W-:Y:S02]  /*2630*/  LEA.HI.X R29, R13, R5, R30, 0x1, P3 ;  /* 0x000000050d1d7211 */ /* 0x000fe400018f0c1e */
[----:B------:R-:W-:Y:S01]  /*2640*/  PRMT R13, R9, 0x7610, R13 ;  /* 0x00007610090d7816 */ /* 0x000fe2000000000d */
[----:B------:R0:W-:Y:S05]  /*2650*/  @P0 STG.E.U16 desc[UR38][R14.64+0x2], R31 ;  /* 0x0000021f0e000986 */ /* 0x0001ea000c101526 */
[----:B------:R1:W2:Y:S01]  /*2660*/  @P2 LDG.E.LTC128B.U16 R13, desc[UR38][R28.64] ;  /* 0x000000261c0d2981 */ /* 0x0002a2000c1e1520 */
[----:B------:R-:W-:Y:S01]  /*2670*/  IMAD.WIDE.U32 R56, R10, 0xf0, R14 ;  /* 0x000000f00a387825 */ /* 0x000fe200078e000e */
[----:B------:R-:W-:Y:S03]  /*2680*/  BSSY B1, `(.L_x_37) ;  /* 0x0000017000017945 */ /* 0x000fe60003800000 */
[----:B------:R-:W-:-:S02]  /*2690*/  IMAD R63, R11, 0xf0, RZ ;  /* 0x000000f00b3f7824 */ /* 0x000fc400078e02ff */
[----:B0-----:R-:W-:-:S04]  /*26a0*/  IMAD.WIDE.U32 R30, R12, 0x78, R48 ;  /* 0x000000780c1e7825 */ /* 0x001fc800078e0030 */
[----:B------:R-:W-:Y:S02]  /*26b0*/  IMAD.IADD R51, R51, 0x1, R31 ;  /* 0x0000000133337824 */ /* 0x000fe400078e021f */
[----:B------:R-:W-:Y:S02]  /*26c0*/  IMAD.MOV.U32 R50, RZ, RZ, R30 ;  /* 0x000000ffff327224 */ /* 0x000fe400078e001e */
[----:B------:R-:W-:Y:S02]  /*26d0*/  IMAD.IADD R11, R57, 0x1, R63 ;  /* 0x00000001390b7824 */ /* 0x000fe400078e023f */
[----:B------:R-:W-:-:S03]  /*26e0*/  IMAD.WIDE.U32 R46, R6, R12, R50 ;  /* 0x0000000c062e7225 */ /* 0x000fc600078e0032 */
[----:B------:R-:W-:-:S04]  /*26f0*/  IADD3 R46, P0, R2, R46, RZ ;  /* 0x0000002e022e7210 */ /* 0x000fc80007f1e0ff */
[----:B------:R-:W-:Y:S02]  /*2700*/  IADD3.X R47, R3, R61, R47, P0, !PT ;  /* 0x0000003d032f7210 */ /* 0x000fe400007fe42f */
[----:B------:R-:W-:Y:S01]  /*2710*/  ISETP.GT.AND P0, PT, R62, 0x1, P1 ;  /* 0x000000013e00780c */ /* 0x000fe20000f04270 */
[----:B-1----:R-:W-:-:S03]  /*2720*/  IMAD.WIDE.U32 R28, R33, R8, R46 ;  /* 0x00000008211c7225 */ /* 0x002fc600078e002e */
[----:B------:R-:W-:Y:S01]  /*2730*/  LEA R46, P1, R28, R4, 0x1 ;  /* 0x000000041c2e7211 */ /* 0x000fe200078208ff */
[----:B--2---:R-:W-:-:S05]  /*2740*/  HADD2.F32 R9, -RZ, R13.H0_H0 ;  /* 0x2000000dff097230 */ /* 0x004fca0000004100 */
[----:B------:R-:W-:-:S04]  /*2750*/  FMUL R9, R9, R34 ;  /* 0x0000002209097220 */ /* 0x000fc80000400000 */
[----:B------:R-:W-:-:S05]  /*2760*/  FFMA R9, R24, R32, R9 ;  /* 0x0000002018097223 */ /* 0x000fca0000000009 */
[----:B------:R-:W-:Y:S01]  /*2770*/  F2FP.F16.F32.PACK_AB R10, RZ, R9 ;  /* 0x00000009ff0a723e */ /* 0x000fe200000000ff */
[----:B------:R-:W-:-:S03]  /*2780*/  IMAD.IADD R9, R59, 0x1, R29 ;  /* 0x000000013b097824 */ /* 0x000fc600078e021d */
[----:B------:R-:W-:Y:S01]  /*2790*/  PRMT R24, R10, 0x7610, R24 ;  /* 0x000076100a187816 */ /* 0x000fe20000000018 */
[----:B------:R-:W-:Y:S01]  /*27a0*/  @P2 IMAD.MOV.U32 R10, RZ, RZ, R56 ;  /* 0x000000ffff0a2224 */ /* 0x000fe200078e0038 */
[----:B------:R-:W-:-:S04]  /*27b0*/  LEA.HI.X R47, R28, R5, R9, 0x1, P1 ;  /* 0x000000051c2f7211 */ /* 0x000fc800008f0c09 */
[----:B------:R0:W-:Y:S01]  /*27c0*/  @P2 STG.E.U16 desc[UR38][R10.64], R24 ;  /* 0x000000180a002986 */ /* 0x0001e2000c101526 */
[----:B------:R-:W-:Y:S05]  /*27d0*/  @!P0 BRA `(.L_x_38) ;  /* 0x0000000000048947 */ /* 0x000fea0003800000 */
[----:B------:R1:W5:Y:S02]  /*27e0*/  LDG.E.LTC128B.U16 R13, desc[UR38][R46.64+0x2] ;  /* 0x000002262e0d7981 */ /* 0x000364000c1e1520 */
.L_x_38:
[----:B------:R-:W-:Y:S05]  /*27f0*/  BSYNC B1 ;  /* 0x0000000000017941 */ /* 0x000fea0003800000 */
.L_x_37:
[----:B-----5:R-:W-:Y:S01]  /*2800*/  HADD2.F32 R7, -RZ, R13.H0_H0 ;  /* 0x2000000dff077230 */ /* 0x020fe20000004100 */
[----:B------:R-:W-:Y:S01]  /*2810*/  ISETP.GT.AND P1, PT, R60, 0x88, PT ;  /* 0x000000883c00780c */ /* 0x000fe20003f24270 */
[----:B0-----:R-:W-:Y:S01]  /*2820*/  IMAD.IADD R11, R63, 0x1, R57 ;  /* 0x000000013f0b7824 */ /* 0x001fe200078e0239 */
[----:B------:R-:W-:Y:S02]  /*2830*/  IADD3 R52, P3, P4, R52, R54, R48 ;  /* 0x0000003634347210 */ /* 0x000fe40007c7e030 */
[----:B------:R-:W-:Y:S01]  /*2840*/  FMUL R10, R7, R34 ;  /* 0x00000022070a7220 */ /* 0x000fe20000400000 */
[----:B------:R-:W-:Y:S02]  /*2850*/  ISETP.GT.AND P2, PT, R62, RZ, P1 ;  /* 0x000000ff3e00720c */ /* 0x000fe40000f44270 */
[----:B------:R-:W-:Y:S01]  /*2860*/  IADD3.X R21, R21, R65, R49, P3, P4 ;  /* 0x0000004115157210 */ /* 0x000fe20001fe8431 */
[----:B------:R-:W-:Y:S01]  /*2870*/  FFMA R10, R25, R32, R10 ;  /* 0x00000020190a7223 */ /* 0x000fe2000000000a */
[----:B------:R-:W-:-:S02]  /*2880*/  LEA R20, P3, R52, R4, 0x1 ;  /* 0x0000000434147211 */ /* 0x000fc400078608ff */
[----:B------:R-:W-:Y:S02]  /*2890*/  PRMT R24, R13, 0x7610, R24 ;  /* 0x000076100d187816 */ /* 0x000fe40000000018 */
[----:B------:R-:W-:Y:S02]  /*28a0*/  F2FP.F16.F32.PACK_AB R10, RZ, R10 ;  /* 0x0000000aff0a723e */ /* 0x000fe400000000ff */
[----:B------:R-:W-:Y:S02]  /*28b0*/  LEA.HI.X R21, R52, R5, R21, 0x1, P3 ;  /* 0x0000000534157211 */ /* 0x000fe400018f0c15 */
[----:B------:R-:W-:Y:S01]  /*28c0*/  PRMT R25, R10, 0x7610, R25 ;  /* 0x000076100a197816 */ /* 0x000fe20000000019 */
[----:B------:R-:W-:-:S05]  /*28d0*/  @P0 IMAD.MOV.U32 R10, RZ, RZ, R56 ;  /* 0x000000ffff0a0224 */ /* 0x000fca00078e0038 */
[----:B------:R0:W-:Y:S04]  /*28e0*/  @P0 STG.E.U16 desc[UR38][R10.64+0x2], R25 ;  /* 0x000002190a000986 */ /* 0x0001e8000c101526 */
[----:B------:R-:W2:Y:S01]  /*28f0*/  @P2 LDG.E.LTC128B.U16 R24, desc[UR38][R20.64] ;  /* 0x0000002614182981 */ /* 0x000ea2000c1e1520 */
[----:B------:R-:W-:Y:S01]  /*2900*/  IADD3 R30, P0, R48, R30, RZ ;  /* 0x0000001e301e7210 */ /* 0x000fe20007f1e0ff */
[----:B------:R-:W-:Y:S01]  /*2910*/  BSSY B1, `(.L_x_39) ;  /* 0x0000014000017945 */ /* 0x000fe20003800000 */
[----:B------:R-:W-:Y:S02]  /*2920*/  SHF.L.U64.HI R9, R37, 0x1, R38 ;  /* 0x0000000125097819 */ /* 0x000fe40000010226 */
[----:B------:R-:W-:Y:S01]  /*2930*/  ISETP.GT.AND P1, PT, R62, 0x1, P1 ;  /* 0x000000013e00780c */ /* 0x000fe20000f24270 */
[----:B------:R-:W-:-:S02]  /*2940*/  IMAD.X R31, R51, 0x1, R49, P0 ;  /* 0x00000001331f7824 */ /* 0x000fc400000e0631 */
[----:B------:R-:W-:Y:S01]  /*2950*/  IMAD.WIDE.U32 R12, R6, R12, R30 ;  /* 0x0000000c060c7225 */ /* 0x000fe200078e001e */
[----:B------:R-:W-:Y:S02]  /*2960*/  LEA R6, P0, R37, R14, 0x1 ;  /* 0x0000000e25067211 */ /* 0x000fe400078008ff */
[----:B------:R-:W-:-:S04]  /*2970*/  IADD3 R2, P3, R2, R12, RZ ;  /* 0x0000000c02027210 */ /* 0x000fc80007f7e0ff */
[----:B------:R-:W-:Y:S01]  /*2980*/  IADD3.X R3, R3, R61, R13, P3, !PT ;  /* 0x0000003d03037210 */ /* 0x000fe20001ffe40d */
[----:B--2---:R-:W-:-:S05]  /*2990*/  HADD2.F32 R7, -RZ, R24.H0_H0 ;  /* 0x20000018ff077230 */ /* 0x004fca0000004100 */
[----:B------:R-:W-:-:S04]  /*29a0*/  FMUL R7, R7, R34 ;  /* 0x0000002207077220 */ /* 0x000fc80000400000 */
[----:B------:R-:W-:-:S05]  /*29b0*/  FFMA R7, R26, R32, R7 ;  /* 0x000000201a077223 */ /* 0x000fca0000000007 */
[----:B0-----:R-:W-:Y:S01]  /*29c0*/  F2FP.F16.F32.PACK_AB R10, RZ, R7 ;  /* 0x00000007ff0a723e */ /* 0x001fe200000000ff */
[----:B------:R-:W-:Y:S02]  /*29d0*/  IMAD.X R7, R9, 0x1, R15, P0 ;  /* 0x0000000109077824 */ /* 0x000fe400000e060f */
[----:B------:R-:W-:-:S03]  /*29e0*/  IMAD.WIDE.U32 R8, R33, R8, R2 ;  /* 0x0000000821087225 */ /* 0x000fc600078e0002 */
[----:B------:R0:W-:Y:S01]  /*29f0*/  @P2 STG.E.U16 desc[UR38][R6.64], R10 ;  /* 0x0000000a06002986 */ /* 0x0001e2000c101526 */
[----:B------:R-:W-:Y:S01]  /*2a00*/  IMAD.IADD R2, R59, 0x1, R9 ;  /* 0x000000013b027824 */ /* 0x000fe200078e0209 */
[----:B------:R-:W-:-:S04]  /*2a10*/  LEA R4, P0, R8, R4, 0x1 ;  /* 0x0000000408047211 */ /* 0x000fc800078008ff */
[----:B------:R-:W-:Y:S01]  /*2a20*/  LEA.HI.X R5, R8, R5, R2, 0x1, P0 ;  /* 0x0000000508057211 */ /* 0x000fe200000f0c02 */
[----:B------:R-:W-:Y:S08]  /*2a30*/  @!P1 BRA `(.L_x_40) ;  /* 0x0000000000049947 */ /* 0x000ff00003800000 */
[----:B------:R2:W5:Y:S02]  /*2a40*/  LDG.E.LTC128B.U16 R24, desc[UR38][R4.64+0x2] ;  /* 0x0000022604187981 */ /* 0x000564000c1e1520 */
.L_x_40:
[----:B------:R-:W-:Y:S05]  /*2a50*/  BSYNC B1 ;  /* 0x0000000000017941 */ /* 0x000fea0003800000 */
.L_x_39:
[----:B------:R-:W-:Y:S05]  /*2a60*/  @!P1 BRA `(.L_x_41) ;  /* 0x0000000000e49947 */ /* 0x000fea0003800000 */
[----:B-----5:R-:W-:-:S05]  /*2a70*/  HADD2.F32 R3, -RZ, R24.H0_H0 ;  /* 0x20000018ff037230 */ /* 0x020fca0000004100 */
[----:B------:R-:W-:-:S04]  /*2a80*/  FMUL R2, R3, R34 ;  /* 0x0000002203027220 */ /* 0x000fc80000400000 */
[----:B------:R-:W-:-:S05]  /*2a90*/  FFMA R2, R27, R32, R2 ;  /* 0x000000201b027223 */ /* 0x000fca0000000002 */
[----:B------:R-:W-:-:S05]  /*2aa0*/  F2FP.F16.F32.PACK_AB R2, RZ, R2 ;  /* 0x00000002ff02723e */ /* 0x000fca00000000ff */
[----:B------:R3:W-:Y:S01]  /*2ab0*/  STG.E.U16 desc[UR38][R6.64+0x2], R2 ;  /* 0x0000020206007986 */ /* 0x0007e2000c101526 */
[----:B------:R-:W-:Y:S05]  /*2ac0*/  BRA `(.L_x_41) ;  /* 0x0000000000cc7947 */ /* 0x000fea0003800000 */
.L_x_30:
[----:B------:R-:W-:Y:S01]  /*2ad0*/  ISETP.GT.AND P3, PT, R60, RZ, PT ;  /* 0x000000ff3c00720c */ /* 0x000fe20003f64270 */
[----:B------:R-:W-:Y:S01]  /*2ae0*/  ULDC.64 UR4, c[0x0][0x5c0] ;  /* 0x0001700000047ab9 */ /* 0x000fe20000000a00 */
[-C--:B------:R-:W-:Y:S01]  /*2af0*/  FMUL R28, R28, R32.reuse ;  /* 0x000000201c1c7220 */ /* 0x080fe20000400000 */
[----:B------:R-:W-:Y:S01]  /*2b00*/  LEA R2, P5, R50, UR4, 0x1 ;  /* 0x0000000432027c11 */ /* 0x000fe2000f8a08ff */
[-C--:B------:R-:W-:Y:S01]  /*2b10*/  FMUL R29, R29, R32.reuse ;  /* 0x000000201d1d7220 */ /* 0x080fe20000400000 */
[----:B------:R-:W-:Y:S01]  /*2b20*/  ISETP.GT.AND P4, PT, R62, RZ, P3 ;  /* 0x000000ff3e00720c */ /* 0x000fe20001f84270 */
[----:B------:R-:W-:Y:S01]  /*2b30*/  FMUL R30, R30, R32 ;  /* 0x000000201e1e7220 */ /* 0x000fe20000400000 */
[----:B------:R-:W-:Y:S01]  /*2b40*/  F2FP.F16.F32.PACK_AB R28, RZ, R28 ;  /* 0x0000001cff1c723e */ /* 0x000fe200000000ff */
[-C--:B------:R-:W-:Y:S01]  /*2b50*/  FMUL R31, R31, R32.reuse ;  /* 0x000000201f1f7220 */ /* 0x080fe20000400000 */
[----:B------:R-:W-:Y:S01]  /*2b60*/  LEA.HI.X R3, R50, UR5, R55, 0x1, P5 ;  /* 0x0000000532037c11 */ /* 0x000fe2000a8f0c37 */
[-C--:B------:R-:W-:Y:S01]  /*2b70*/  FMUL R24, R24, R32.reuse ;  /* 0x0000002018187220 */ /* 0x080fe20000400000 */
[----:B------:R-:W-:Y:S01]  /*2b80*/  ISETP.GT.AND P3, PT, R62, 0x1, P3 ;  /* 0x000000013e00780c */ /* 0x000fe20001f64270 */
[----:B------:R-:W-:Y:S01]  /*2b90*/  IMAD R11, R11, 0xf0, RZ ;  /* 0x000000f00b0b7824 */ /* 0x000fe200078e02ff */
[----:B------:R-:W-:Y:S01]  /*2ba0*/  ISETP.GT.AND P1, PT, R60, 0x8, PT ;  /* 0x000000083c00780c */ /* 0x000fe20003f24270 */
[-C--:B------:R-:W-:Y:S01]  /*2bb0*/  FMUL R25, R25, R32.reuse ;  /* 0x0000002019197220 */ /* 0x080fe20000400000 */
[----:B------:R-:W-:Y:S01]  /*2bc0*/  F2FP.F16.F32.PACK_AB R29, RZ, R29 ;  /* 0x0000001dff1d723e */ /* 0x000fe200000000ff */
[----:B------:R-:W-:Y:S01]  /*2bd0*/  FMUL R26, R26, R32 ;  /* 0x000000201a1a7220 */ /* 0x000fe20000400000 */
[----:B------:R-:W-:Y:S01]  /*2be0*/  LEA R4, P5, R36, R2, 0x1 ;  /* 0x0000000224047211 */ /* 0x000fe200078a08ff */
[----:B------:R-:W-:Y:S01]  /*2bf0*/  @P4 STG.E.U16 desc[UR38][R2.64], R28 ;  /* 0x0000001c02004986 */ /* 0x000fe2000c101526 */
[----:B------:R-:W-:Y:S01]  /*2c00*/  ISETP.GT.AND P4, PT, R62, RZ, P1 ;  /* 0x000000ff3e00720c */ /* 0x000fe20000f84270 */
[----:B------:R-:W-:Y:S01]  /*2c10*/  FMUL R27, R27, R32 ;  /* 0x000000201b1b7220 */ /* 0x000fe20000400000 */
[----:B------:R-:W-:-:S02]  /*2c20*/  ISETP.GT.AND P2, PT, R60, 0x80, PT ;  /* 0x000000803c00780c */ /* 0x000fc40003f44270 */
[----:B------:R-:W-:Y:S01]  /*2c30*/  F2FP.F16.F32.PACK_AB R30, RZ, R30 ;  /* 0x0000001eff1e723e */ /* 0x000fe200000000ff */
[----:B------:R0:W-:Y:S01]  /*2c40*/  @P3 STG.E.U16 desc[UR38][R2.64+0x2], R29 ;  /* 0x0000021d02003986 */ /* 0x0001e2000c101526 */
[----:B------:R-:W-:Y:S02]  /*2c50*/  LEA.HI.X R5, R36, R3, R39, 0x1, P5 ;  /* 0x0000000324057211 */ /* 0x000fe400028f0c27 */
[----:B------:R-:W-:Y:S02]  /*2c60*/  ISETP.GT.AND P3, PT, R62, RZ, P2 ;  /* 0x000000ff3e00720c */ /* 0x000fe40001764270 */
[----:B------:R-:W-:Y:S02]  /*2c70*/  ISETP.GT.AND P0, PT, R60, 0x88, PT ;  /* 0x000000883c00780c */ /* 0x000fe40003f04270 */
[C---:B------:R-:W-:Y:S01]  /*2c80*/  SHF.L.U64.HI R7, R37.reuse, 0x1, R38 ;  /* 0x0000000125077819 */ /* 0x040fe20000010226 */
[----:B------:R-:W-:Y:S01]  /*2c90*/  @P4 STG.E.U16 desc[UR38][R4.64], R30 ;  /* 0x0000001e04004986 */ /* 0x000fe2000c101526 */
[----:B------:R-:W-:-:S02]  /*2ca0*/  LEA R8, P5, R37, R4, 0x1 ;  /* 0x0000000425087211 */ /* 0x000fc400078a08ff */
[C---:B------:R-:W-:Y:S02]  /*2cb0*/  ISETP.GT.AND P1, PT, R62.reuse, 0x1, P1 ;  /* 0x000000013e00780c */ /* 0x040fe40000f24270 */
[C---:B------:R-:W-:Y:S01]  /*2cc0*/  ISETP.GT.AND P4, PT, R62.reuse, RZ, P0 ;  /* 0x000000ff3e00720c */ /* 0x040fe20000784270 */
[--C-:B------:R-:W-:Y:S01]  /*2cd0*/  IMAD.X R9, R7, 0x1, R5.reuse, P5 ;  /* 0x0000000107097824 */ /* 0x100fe200028e0605 */
[----:B------:R-:W-:Y:S01]  /*2ce0*/  ISETP.GT.AND P0, PT, R62, 0x1, P0 ;  /* 0x000000013e00780c */ /* 0x000fe20000704270 */
[----:B------:R-:W-:Y:S01]  /*2cf0*/  IMAD.WIDE.U32 R6, R10, 0xf0, R4 ;  /* 0x000000f00a067825 */ /* 0x000fe200078e0004 */
[----:B------:R-:W-:Y:S02]  /*2d00*/  ISETP.GT.AND P2, PT, R62, 0x1, P2 ;  /* 0x000000013e00780c */ /* 0x000fe40001744270 */
[----:B------:R-:W-:Y:S01]  /*2d10*/  F2FP.F16.F32.PACK_AB R31, RZ, R31 ;  /* 0x0000001fff1f723e */ /* 0x000fe200000000ff */
[C-C-:B0-----:R-:W-:Y:S01]  /*2d20*/  IMAD.IADD R3, R11.reuse, 0x1, R7.reuse ;  /* 0x000000010b037824 */ /* 0x141fe200078e0207 */
[----:B------:R-:W-:Y:S01]  /*2d30*/  F2FP.F16.F32.PACK_AB R24, RZ, R24 ;  /* 0x00000018ff18723e */ /* 0x000fe200000000ff */
[----:B------:R-:W-:Y:S01]  /*2d40*/  @P3 IMAD.MOV.U32 R2, RZ, RZ, R6 ;  /* 0x000000ffff023224 */ /* 0x000fe200078e0006 */
[----:B------:R-:W-:Y:S01]  /*2d50*/  F2FP.F16.F32.PACK_AB R25, RZ, R25 ;  /* 0x00000019ff19723e */ /* 0x000fe200000000ff */
[----:B------:R-:W-:Y:S01]  /*2d60*/  @P1 STG.E.U16 desc[UR38][R4.64+0x2], R31 ;  /* 0x0000021f04001986 */ /* 0x000fe2000c101526 */
[----:B------:R-:W-:Y:S01]  /*2d70*/  IMAD.IADD R7, R11, 0x1, R7 ;  /* 0x000000010b077824 */ /* 0x000fe200078e0207 */
[----:B------:R-:W-:-:S02]  /*2d80*/  F2FP.F16.F32.PACK_AB R26, RZ, R26 ;  /* 0x0000001aff1a723e */ /* 0x000fc400000000ff */
[----:B------:R0:W-:Y:S01]  /*2d90*/  @P3 STG.E.U16 desc[UR38][R2.64], R24 ;  /* 0x0000001802003986 */ /* 0x0001e2000c101526 */
[----:B------:R-:W-:-:S03]  /*2da0*/  F2FP.F16.F32.PACK_AB R27, RZ, R27 ;  /* 0x0000001bff1b723e */ /* 0x000fc600000000ff */
[----:B------:R4:W-:Y:S04]  /*2db0*/  @P2 STG.E.U16 desc[UR38][R6.64+0x2], R25 ;  /* 0x0000021906002986 */ /* 0x0009e8000c101526 */
[----:B------:R4:W-:Y:S01]  /*2dc0*/  @P4 STG.E.U16 desc[UR38][R8.64], R26 ;  /* 0x0000001a08004986 */ /* 0x0009e2000c101526 */
[----:B0-----:R-:W-:Y:S02]  /*2dd0*/  @P0 IMAD.MOV.U32 R2, RZ, RZ, R8 ;  /* 0x000000ffff020224 */ /* 0x001fe400078e0008 */
[----:B------:R-:W-:-:S05]  /*2de0*/  @P0 IMAD.MOV.U32 R3, RZ, RZ, R9 ;  /* 0x000000ffff030224 */ /* 0x000fca00078e0009 */
[----:B------:R4:W-:Y:S02]  /*2df0*/  @P0 STG.E.U16 desc[UR38][R2.64+0x2], R27 ;  /* 0x0000021b02000986 */ /* 0x0009e4000c101526 */
.L_x_41:
[----:B------:R-:W-:Y:S05]  /*2e00*/  BSYNC B0 ;  /* 0x0000000000007941 */ /* 0x000fea0003800000 */
.L_x_29:
[----:B------:R-:W-:Y:S01]  /*2e10*/  IADD3 R16, P0, R16, UR36, RZ ;  /* 0x0000002410107c10 */ /* 0x000fe2000ff1e0ff */
[----:B------:R-:W-:Y:S01]  /*2e20*/  ULDC.64 UR4, c[0x0][0x650] ;  /* 0x0001940000047ab9 */ /* 0x000fe20000000a00 */
[----:B---34-:R-:W-:Y:S01]  /*2e30*/  PRMT R2, RZ, 0x7610, R2 ;  /* 0x00007610ff027816 */ /* 0x018fe20000000002 */
[----:B-1----:R-:W-:Y:S01]  /*2e40*/  IMAD.MOV.U32 R46, RZ, RZ, -0x1 ;  /* 0xffffffffff2e7424 */ /* 0x002fe200078e00ff */
[----:B------:R-:W-:Y:S01]  /*2e50*/  IADD3.X R17, R17, UR42, RZ, P0, !PT ;  /* 0x0000002a11117c10 */ /* 0x000fe200087fe4ff */
[----:B------:R-:W-:Y:S01]  /*2e60*/  IMAD.MOV.U32 R33, RZ, RZ, -0x1 ;  /* 0xffffffffff217424 */ /* 0x000fe200078e00ff */
[----:B------:R-:W-:-:S04]  /*2e70*/  ISETP.GE.U32.AND P0, PT, R16, UR4, PT ;  /* 0x0000000410007c0c */ /* 0x000fc8000bf06070 */
[----:B------:R-:W-:-:S13]  /*2e80*/  ISETP.GE.U32.AND.EX P0, PT, R17, UR5, PT, P0 ;  /* 0x0000000511007c0c */ /* 0x000fda000bf06100 */
[----:B------:R-:W-:Y:S05]  /*2e90*/  @P0 BRA `(.L_x_42) ;  /* 0x00000004004c0947 */ /* 0x000fea0003800000 */
[----:B------:R-:W1:Y:S01]  /*2ea0*/  LDC.64 R8, c[0x0][0x628] ;  /* 0x00018a00ff087b82 */ /* 0x000e620000000a00 */
[----:B0-----:R-:W0:Y:S01]  /*2eb0*/  S2R R10, SR_CTAID.X ;  /* 0x00000000000a7919 */ /* 0x001e220000002500 */
[----:B------:R-:W-:Y:S02]  /*2ec0*/  IMAD.MOV.U32 R6, RZ, RZ, R16 ;  /* 0x000000ffff067224 */ /* 0x000fe400078e0010 */
[----:B------:R-:W-:Y:S01]  /*2ed0*/  IMAD.MOV.U32 R7, RZ, RZ, R17 ;  /* 0x000000ffff077224 */ /* 0x000fe200078e0011 */
[----:B------:R-:W3:Y:S03]  /*2ee0*/  S2R R14, SR_CTAID.Y ;  /* 0x00000000000e7919 */ /* 0x000ee60000002600 */
[----:B------:R-:W4:Y:S08]  /*2ef0*/  LDC R0, c[0x0][0x630] ;  /* 0x00018c00ff007b82 */ /* 0x000f300000000800 */
[----:B------:R-:W0:Y:S01]  /*2f00*/  LDC.64 R12, c[0x0][0x620] ;  /* 0x00018800ff0c7b82 */ /* 0x000e220000000a00 */
[----:B-1----:R-:W-:-:S04]  /*2f10*/  ISETP.NE.U32.AND P0, PT, R8, RZ, PT ;  /* 0x000000ff0800720c */ /* 0x002fc80003f05070 */
[----:B------:R-:W-:-:S13]  /*2f20*/  ISETP.NE.AND.EX P0, PT, R9, RZ, PT, P0 ;  /* 0x000000ff0900720c */ /* 0x000fda0003f05300 */
[----:B0--34-:R-:W-:Y:S05]  /*2f30*/  @!P0 BRA `(.L_x_43) ;  /* 0x0000000000288947 */ /* 0x019fea0003800000 */
[----:B------:R-:W0:Y:S02]  /*2f40*/  LDC R3, c[0x0][0x634] ;  /* 0x00018d00ff037b82 */ /* 0x000e240000000800 */
[----:B0-----:R-:W-:-:S05]  /*2f50*/  IADD3 R7, P0, R16, R3, RZ ;  /* 0x0000000310077210 */ /* 0x001fca0007f1e0ff */
[----:B------:R-:W-:-:S04]  /*2f60*/  IMAD.X R11, RZ, RZ, R17, P0 ;  /* 0x000000ffff0b7224 */ /* 0x000fc800000e0611 */
[----:B------:R-:W-:-:S04]  /*2f70*/  IMAD.WIDE.U32 R2, R11, R8, RZ ;  /* 0x000000080b027225 */ /* 0x000fc800078e00ff */
[----:B--2---:R-:W-:-:S04]  /*2f80*/  IMAD.WIDE.U32 R4, P0, R7, R9, R2 ;  /* 0x0000000907047225 */ /* 0x004fc80007800002 */
[----:B------:R-:W-:-:S04]  /*2f90*/  IMAD.WIDE.U32 R2, R7, R8, RZ ;  /* 0x0000000807027225 */ /* 0x000fc800078e00ff */
[----:B------:R-:W-:Y:S01]  /*2fa0*/  IMAD.X R7, RZ, RZ, RZ, P0 ;  /* 0x000000ffff077224 */ /* 0x000fe200000e06ff */
[----:B------:R-:W-:Y:S01]  /*2fb0*/  IADD3 RZ, P0, R3, R4, RZ ;  /* 0x0000000403ff7210 */ /* 0x000fe20007f1e0ff */
[----:B------:R-:W-:-:S04]  /*2fc0*/  IMAD.MOV.U32 R6, RZ, RZ, R5 ;  /* 0x000000ffff067224 */ /* 0x000fc800078e0005 */
[----:B------:R-:W-:-:S08]  /*2fd0*/  IMAD.WIDE.U32.X R6, R11, R9, R6, P0 ;  /* 0x000000090b067225 */ /* 0x000fd000000e0406 */
.L_x_43:
[-CC-:B------:R-:W-:Y:S01]  /*2fe0*/  SHF.R.U64 R33, R6, R0.reuse, R7.reuse ;  /* 0x0000000006217219 */ /* 0x180fe20000001207 */
[----:B-----5:R-:W0:Y:S01]  /*2ff0*/  LDC.64 R24, c[0x0][0x640] ;  /* 0x00019000ff187b82 */ /* 0x020e220000000a00 */
[----:B------:R-:W-:Y:S01]  /*3000*/  SHF.R.U32.HI R0, RZ, R0, R7 ;  /* 0x00000000ff007219 */ /* 0x000fe20000011607 */
[----:B------:R-:W-:Y:S01]  /*3010*/  ULDC UR4, c[0x0][0x150] ;  /* 0x0000540000047ab9 */ /* 0x000fe20000000800 */
[----:B--2---:R-:W-:Y:S02]  /*3020*/  IADD3 R5, P0, RZ, -R33, RZ ;  /* 0x80000021ff057210 */ /* 0x004fe40007f1e0ff */
[----:B------:R-:W-:-:S03]  /*3030*/  I2FP.F32.U32 R6, R10 ;  /* 0x0000000a00067245 */ /* 0x000fc60000201000 */
[----:B------:R-:W1:Y:S01]  /*3040*/  LDC R4, c[0x0][0x618] ;  /* 0x00018600ff047b82 */ /* 0x000e620000000800 */
[----:B------:R-:W-:Y:S02]  /*3050*/  IMAD.X R3, RZ, RZ, ~R0, P0 ;  /* 0x000000ffff037224 */ /* 0x000fe400000e0e00 */
[----:B------:R-:W-:Y:S01]  /*3060*/  FMUL R6, R6, UR4 ;  /* 0x0000000406067c20 */ /* 0x000fe20008400000 */
[----:B------:R-:W-:Y:S01]  /*3070*/  ULDC UR4, c[0x0][0x154] ;  /* 0x0000550000047ab9 */ /* 0x000fe20000000800 */
[-C--:B------:R-:W-:Y:S02]  /*3080*/  IMAD R0, R3, R12.reuse, RZ ;  /* 0x0000000c03007224 */ /* 0x080fe400078e02ff */
[C---:B------:R-:W-:Y:S01]  /*3090*/  IMAD.WIDE.U32 R2, R5.reuse, R12, R16 ;  /* 0x0000000c05027225 */ /* 0x040fe200078e0010 */
[----:B------:R-:W2:Y:S01]  /*30a0*/  LDC R20, c[0x0][0x608] ;  /* 0x00018200ff147b82 */ /* 0x000ea20000000800 */
[----:B------:R-:W3:Y:S02]  /*30b0*/  F2I.U32.TRUNC.NTZ R6, R6 ;  /* 0x0000000600067305 */ /* 0x000ee4000020f000 */
[----:B------:R-:W-:Y:S01]  /*30c0*/  IMAD R5, R5, R13, R0 ;  /* 0x0000000d05057224 */ /* 0x000fe200078e0200 */
[----:B------:R-:W-:-:S03]  /*30d0*/  I2FP.F32.U32 R0, R14 ;  /* 0x0000000e00007245 */ /* 0x000fc60000201000 */
[----:B------:R-:W-:Y:S01]  /*30e0*/  IMAD.IADD R3, R3, 0x1, R5 ;  /* 0x0000000103037824 */ /* 0x000fe200078e0205 */
[----:B------:R-:W4:Y:S01]  /*30f0*/  LDC R9, c[0x0][0x658] ;  /* 0x00019600ff097b82 */ /* 0x000f220000000800 */
[----:B0-----:R-:W-:-:S04]  /*3100*/  ISETP.NE.U32.AND P0, PT, R24, RZ, PT ;  /* 0x000000ff1800720c */ /* 0x001fc80003f05070 */
[----:B------:R-:W-:-:S03]  /*3110*/  ISETP.NE.AND.EX P0, PT, R25, RZ, PT, P0 ;  /* 0x000000ff1900720c */ /* 0x000fc60003f05300 */
[----:B------:R-:W0:Y:S01]  /*3120*/  LDC R7, c[0x0][0x144] ;  /* 0x00005100ff077b82 */ /* 0x000e220000000800 */
[-CC-:B-1----:R-:W-:Y:S01]  /*3130*/  SHF.R.U64 R8, R2, R4.reuse, R3.reuse ;  /* 0x0000000402087219 */ /* 0x182fe20000001203 */
[----:B---3--:R-:W-:Y:S01]  /*3140*/  IMAD.MOV R6, RZ, RZ, -R6 ;  /* 0x000000ffff067224 */ /* 0x008fe200078e0a06 */
[----:B------:R-:W-:Y:S01]  /*3150*/  SHF.R.U32.HI R3, RZ, R4, R3 ;  /* 0x00000004ff037219 */ /* 0x000fe20000011603 */
[----:B------:R-:W-:-:S04]  /*3160*/  FMUL R4, R0, UR4 ;  /* 0x0000000400047c20 */ /* 0x000fc80008400000 */
[----:B------:R-:W1:Y:S01]  /*3170*/  LDC R15, c[0x0][0x148] ;  /* 0x00005200ff0f7b82 */ /* 0x000e620000000800 */
[----:B------:R3:W0:Y:S01]  /*3180*/  F2I.U32.TRUNC.NTZ R12, R4 ;  /* 0x00000004000c7305 */ /* 0x000622000020f000 */
[-CC-:B--2---:R-:W-:Y:S02]  /*3190*/  SHF.R.U64 R11, R8, R20.reuse, R3.reuse ;  /* 0x00000014080b7219 */ /* 0x184fe40000001203 */
[----:B------:R-:W-:-:S04]  /*31a0*/  SHF.R.U32.HI R0, RZ, R20, R3 ;  /* 0x00000014ff007219 */ /* 0x000fc80000011603 */
[----:B------:R-:W2:Y:S01]  /*31b0*/  LDC R26, c[0x0][0x648] ;  /* 0x00019200ff1a7b82 */ /* 0x000ea20000000800 */
[-CC-:B----4-:R-:W-:Y:S02]  /*31c0*/  SHF.R.U64 R13, R11, R9.reuse, R0.reuse ;  /* 0x000000090b0d7219 */ /* 0x190fe40000001200 */
[----:B------:R-:W-:-:S03]  /*31d0*/  SHF.R.U32.HI R3, RZ, R9, R0 ;  /* 0x00000009ff037219 */ /* 0x000fc60000011600 */
[----:B------:R-:W-:Y:S02]  /*31e0*/  IMAD.MOV.U32 R2, RZ, RZ, R13 ;  /* 0x000000ffff027224 */ /* 0x000fe400078e000d */
[----:B------:R-:W4:Y:S01]  /*31f0*/  LDC R27, c[0x0][0x638] ;  /* 0x00018e00ff1b7b82 */ /* 0x000f220000000800 */
[----:B0-----:R-:W-:-:S07]  /*3200*/  IMAD R21, R7, R6, R10 ;  /* 0x0000000607157224 */ /* 0x001fce00078e020a */
[----:B------:R-:W0:Y:S08]  /*3210*/  LDC R28, c[0x0][0x610] ;  /* 0x00018400ff1c7b82 */ /* 0x000e300000000800 */
[----:B------:R-:W0:Y:S01]  /*3220*/  LDC R29, c[0x0][0x600] ;  /* 0x00018000ff1d7b82 */ /* 0x000e220000000800 */
[----:B-123--:R-:W-:Y:S05]  /*3230*/  @!P0 BRA `(.L_x_44) ;  /* 0x0000000000288947 */ /* 0x00efea0003800000 */
[----:B------:R-:W1:Y:S02]  /*3240*/  LDC R0, c[0x0][0x64c] ;  /* 0x00019300ff007b82 */ /* 0x000e640000000800 */
[----:B-1----:R-:W-:-:S05]  /*3250*/  IADD3 R7, P0, R13, R0, RZ ;  /* 0x000000000d077210 */ /* 0x002fca0007f1e0ff */
        /* <DEDUP_REMOVED lines=8> */
.L_x_44:
[----:B------:R-:W-:Y:S01]  /*32e0*/  ISETP.NE.AND P0, PT, R19, 0x1, PT ;  /* 0x000000011300780c */ /* 0x000fe20003f05270 */
[----:B------:R-:W-:Y:S01]  /*32f0*/  IMAD.MOV R12, RZ, RZ, -R12 ;  /* 0x000000ffff0c7224 */ /* 0x000fe200078e0a0c */
[----:B------:R-:W-:Y:S01]  /*3300*/  SHF.R.U64 R0, R2, R26, R3 ;  /* 0x0000001a02007219 */ /* 0x000fe20000001203 */
[----:B------:R-:W-:Y:S01]  /*3310*/  IMAD.MOV.U32 R4, RZ, RZ, 0x1 ;  /* 0x00000001ff047424 */ /* 0x000fe200078e00ff */
[----:B------:R-:W-:-:S03]  /*3320*/  LOP3.LUT R3, R11, R44, RZ, 0xc0, !PT ;  /* 0x0000002c0b037212 */ /* 0x000fc600078ec0ff */
[----:B------:R-:W-:Y:S02]  /*3330*/  IMAD.MOV R2, RZ, RZ, -R0 ;  /* 0x000000ffff027224 */ /* 0x000fe400078e0a00 */
[----:B------:R-:W-:Y:S01]  /*3340*/  IMAD R0, R40, R0, R3 ;  /* 0x0000000028007224 */ /* 0x000fe200078e0203 */
[----:B------:R-:W-:Y:S01]  /*3350*/  LOP3.LUT R3, R8, R43, RZ, 0xc0, !PT ;  /* 0x0000002b08037212 */ /* 0x000fe200078ec0ff */
[----:B----4-:R-:W-:Y:S02]  /*3360*/  IMAD R2, R2, R27, R13 ;  /* 0x0000001b02027224 */ /* 0x010fe400078e020d */
[----:B------:R-:W-:Y:S02]  /*3370*/  @P0 IMAD R21, R15, R12, R14 ;  /* 0x0000000c0f150224 */ /* 0x000fe400078e020e */
[----:B0-----:R-:W-:Y:S01]  /*3380*/  IMAD R3, R2, R29, R3 ;  /* 0x0000001d02037224 */ /* 0x001fe200078e0203 */
[----:B------:R-:W-:Y:S01]  /*3390*/  PRMT R2, R4, 0x7610, R2 ;  /* 0x0000761004027816 */ /* 0x000fe20000000002 */
[----:B------:R-:W-:-:S05]  /*33a0*/  IMAD R0, R0, R28, R21 ;  /* 0x0000001c00007224 */ /* 0x000fca00078e0215 */
[----:B------:R-:W-:Y:S02]  /*33b0*/  SEL R46, R3, R0, !P0 ;  /* 0x00000000032e7207 */ /* 0x000fe40004000000 */
[----:B------:R-:W-:-:S07]  /*33c0*/  SEL R0, R0, R3, !P0 ;  /* 0x0000000300007207 */ /* 0x000fce0004000000 */
.L_x_42:
[----:B------:R-:W-:Y:S01]  /*33d0*/  LOP3.LUT P0, RZ, R2, 0xff, RZ, 0xc0, !PT ;  /* 0x000000ff02ff7812 */ /* 0x000fe2000780c0ff */
[----:B------:R-:W-:Y:S01]  /*33e0*/  UIMAD.WIDE.U32 UR4, UR41, 0x38e38e39, URZ ;  /* 0x38e38e39290478a5 */ /* 0x000fe2000f8e003f */
[----:B------:R-:W-:-:S03]  /*33f0*/  IMAD.MOV.U32 R47, RZ, RZ, R0 ;  /* 0x000000ffff2f7224 */ /* 0x000fc600078e0000 */
[----:B------:R-:W-:-:S04]  /*3400*/  USHF.R.U32.HI UR4, URZ, 0x3, UR5 ;  /* 0x000000033f047899 */ /* 0x000fc80008011605 */
[----:B------:R-:W-:-:S04]  /*3410*/  UIMAD UR41, UR4, -0x24, UR41 ;  /* 0xffffffdc042978a4 */ /* 0x000fc8000f8e0229 */
[----:B------:R-:W-:Y:S08]  /*3420*/  @P0 BRA `(.L_x_45) ;  /* 0xffffffe000780947 */ /* 0x000ff0000383ffff */
[----:B------:R-:W-:Y:S05]  /*3430*/  EXIT ;  /* 0x000000000000794d */ /* 0x000fea0003800000 */
.L_x_4:
        /* <DEDUP_REMOVED lines=26> */
.L_x_47:
        /* <DEDUP_REMOVED lines=14> */
[----:B------:R-:W-:Y:S02]  /*36c0*/  IMAD R5, R7, R23, R10 ;  /* 0x0000001707057224 */ /* 0x000fe400078e020a */
[----:B------:R-:W-:Y:S02]  /*36d0*/  IMAD.MOV.U32 R10, RZ, RZ, 0x1 ;  /* 0x00000001ff0a7424 */ /* 0x000fe400078e00ff */
[----:B------:R-:W-:Y:S01]  /*36e0*/  IMAD.IADD R5, R9, 0x1, R5 ;  /* 0x0000000109057824 */ /* 0x000fe200078e0205 */
[----:B------:R-:W4:Y:S04]  /*36f0*/  LDC R20, c[0x0][0x608] ;  /* 0x00018200ff147b82 */ /* 0x000f280000000800 */
[----:B0-----:R-:W-:-:S02]  /*3700*/  SHF.R.U64 R12, R8, R24, R5 ;  /* 0x00000018080c7219 */ /* 0x001fc40000001205 */
        /* <DEDUP_REMOVED lines=8> */
[----:B--2---:R-:W-:Y:S01]  /*3790*/  IMAD R24, R13, R7, R4 ;  /* 0x000000070d187224 */ /* 0x004fe200078e0204 */
[----:B------:R2:W3:Y:S06]  /*37a0*/  F2I.U32.TRUNC.NTZ R21, R8 ;  /* 0x0000000800157305 */ /* 0x0004ec000020f000 */
[----:B------:R-:W1:Y:S01]  /*37b0*/  LDC R22, c[0x0][0x600] ;  /* 0x00018000ff167b82 */ /* 0x000e620000000800 */
[-CC-:B----4-:R-:W-:Y:S02]  /*37c0*/  SHF.R.U64 R15, R12, R20.reuse, R5.reuse ;  /* 0x000000140c0f7219 */ /* 0x190fe40000001205 */
[----:B------:R-:W-:Y:S01]  /*37d0*/  SHF.R.U32.HI R4, RZ, R20, R5 ;  /* 0x00000014ff047219 */ /* 0x000fe20000011605 */
[----:B------:R-:W-:-:S04]  /*37e0*/  IMAD.MOV.U32 R20, RZ, RZ, -0x1 ;  /* 0xffffffffff147424 */ /* 0x000fc800078e00ff */
[----:B------:R-:W4:Y:S01]  /*37f0*/  LDC R28, c[0x0][0x648] ;  /* 0x00019200ff1c7b82 */ /* 0x000f220000000800 */
[-C--:B0-----:R-:W-:Y:S02]  /*3800*/  SHF.L.U32 R7, R20, R25.reuse, RZ ;  /* 0x0000001914077219 */ /* 0x081fe400000006ff */
[-CC-:B------:R-:W-:Y:S02]  /*3810*/  SHF.R.U64 R20, R15, R25.reuse, R4.reuse ;  /* 0x000000190f147219 */ /* 0x180fe40000001204 */
[-C--:B------:R-:W-:Y:S02]  /*3820*/  SHF.R.U32.HI R5, RZ, R25.reuse, R4 ;  /* 0x00000019ff057219 */ /* 0x080fe40000011604 */
[----:B------:R-:W-:Y:S01]  /*3830*/  SHF.L.U32 R25, R10, R25, RZ ;  /* 0x000000190a197219 */ /* 0x000fe200000006ff */
[----:B------:R-:W0:Y:S01]  /*3840*/  LDC R29, c[0x0][0x638] ;  /* 0x00018e00ff1d7b82 */ /* 0x000e220000000800 */
[----:B------:R-:W-:Y:S01]  /*3850*/  LOP3.LUT R30, RZ, R7, RZ, 0x33, !PT ;  /* 0x00000007ff1e7212 */ /* 0x000fe200078e33ff */
[----:B------:R-:W-:-:S06]  /*3860*/  IMAD.MOV.U32 R4, RZ, RZ, R20 ;  /* 0x000000ffff047224 */ /* 0x000fcc00078e0014 */
[----:B------:R-:W0:Y:S01]  /*3870*/  LDC R31, c[0x0][0x610] ;  /* 0x00018400ff1f7b82 */ /* 0x000e220000000800 */
[----:B--23--:R-:W-:Y:S05]  /*3880*/  @!P0 BRA `(.L_x_48) ;  /* 0x0000000000288947 */ /* 0x00cfea0003800000 */
[----:B------:R-:W2:Y:S02]  /*3890*/  LDC R7, c[0x0][0x64c] ;  /* 0x00019300ff077b82 */ /* 0x000ea40000000800 */
[----:B--2---:R-:W-:-:S05]  /*38a0*/  IADD3 R7, P0, R20, R7, RZ ;  /* 0x0000000714077210 */ /* 0x004fca0007f1e0ff */
        /* <DEDUP_REMOVED lines=8> */
.L_x_48:
[----:B------:R-:W-:Y:S01]  /*3930*/  ISETP.NE.AND P0, PT, R19, 0x1, PT ;  /* 0x000000011300780c */ /* 0x000fe20003f05270 */
[----:B-1----:R-:W-:Y:S01]  /*3940*/  VIADD R9, R22, 0xffffffff ;  /* 0xffffffff16097836 */ /* 0x002fe20000000000 */
[----:B----4-:R-:W-:Y:S01]  /*3950*/  SHF.R.U64 R5, R4, R28, R5 ;  /* 0x0000001c04057219 */ /* 0x010fe20000001205 */
[----:B------:R-:W-:Y:S01]  /*3960*/  IMAD.MOV R21, RZ, RZ, -R21 ;  /* 0x000000ffff157224 */ /* 0x000fe200078e0a15 */
[----:B------:R-:W-:Y:S01]  /*3970*/  LOP3.LUT R4, R15, R30, RZ, 0xc0, !PT ;  /* 0x0000001e0f047212 */ /* 0x000fe200078ec0ff */
[----:B------:R-:W-:Y:S02]  /*3980*/  IMAD.MOV.U32 R8, RZ, RZ, 0x1 ;  /* 0x00000001ff087424 */ /* 0x000fe400078e00ff */
[----:B------:R-:W-:Y:S02]  /*3990*/  IMAD.MOV R7, RZ, RZ, -R5 ;  /* 0x000000ffff077224 */ /* 0x000fe400078e0a05 */
[----:B------:R-:W-:Y:S01]  /*39a0*/  IMAD R13, R25, R5, R4 ;  /* 0x00000005190d7224 */ /* 0x000fe200078e0204 */
[----:B------:R-:W-:Y:S01]  /*39b0*/  LOP3.LUT R5, R12, R9, RZ, 0xc0, !PT ;  /* 0x000000090c057212 */ /* 0x000fe200078ec0ff */
[----:B0-----:R-:W-:-:S02]  /*39c0*/  IMAD R4, R7, R29, R20 ;  /* 0x0000001d07047224 */ /* 0x001fc400078e0214 */
[----:B------:R-:W-:Y:S02]  /*39d0*/  @P0 IMAD R24, R23, R21, R6 ;  /* 0x0000001517180224 */ /* 0x000fe400078e0206 */
[----:B------:R-:W-:Y:S02]  /*39e0*/  IMAD R4, R4, R22, R5 ;  /* 0x0000001604047224 */ /* 0x000fe400078e0205 */
[----:B------:R-:W-:Y:S02]  /*39f0*/  IMAD R13, R13, R31, R24 ;  /* 0x0000001f0d0d7224 */ /* 0x000fe400078e0218 */
[----:B------:R-:W-:-:S03]  /*3a00*/  IMAD.MOV.U32 R7, RZ, RZ, R14 ;  /* 0x000000ffff077224 */ /* 0x000fc600078e000e */
[----:B------:R-:W-:Y:S02]  /*3a10*/  SEL R20, R4, R13, !P0 ;  /* 0x0000000d04147207 */ /* 0x000fe40004000000 */
[----:B------:R-:W-:-:S07]  /*3a20*/  SEL R13, R13, R4, !P0 ;  /* 0x000000040d0d7207 */ /* 0x000fce0004000000 */
.L_x_46:
[----:B------:R-:W-:-:S08]  /*3a30*/  NOP ;  /* 0x0000000000007918 */ /* 0x000fd00000000000 */
[----:B------:R-:W0:-:S00]  /*3a40*/  USETMAXREG.DEALLOC.CTAPOOL 0x28 ;  /* 0x00000028000079c8 */ /* 0x000e0000080e0500 */
[----:B0-----:R-:W-:-:S13]  /*3a50*/  ISETP.NE.AND P0, PT, R0, RZ, PT ;  /* 0x000000ff0000720c */ /* 0x001fda0003f05270 */
[----:B------:R-:W-:Y:S05]  /*3a60*/  @P0 EXIT ;  /* 0x000000000000094d */ /* 0x000fea0003800000 */
[----:B------:R-:W-:Y:S01]  /*3a70*/  LOP3.LUT P0, RZ, R8, 0xff, RZ, 0xc0, !PT ;  /* 0x000000ff08ff7812 */ /* 0x000fe2000780c0ff */
[----:B------:R-:W-:Y:S02]  /*3a80*/  IMAD.MOV.U32 R0, RZ, RZ, 0x1 ;  /* 0x00000001ff007424 */ /* 0x000fe400078e00ff */
[----:B------:R-:W-:-:S10]  /*3a90*/  IMAD.MOV.U32 R11, RZ, RZ, RZ ;  /* 0x000000ffff0b7224 */ /* 0x000fd400078e00ff */
[----:B------:R-:W-:Y:S05]  /*3aa0*/  @!P0 BRA `(.L_x_49) ;  /* 0x0000000c00248947 */ /* 0x000fea0003800000 */
[----:B------:R-:W0:Y:S01]  /*3ab0*/  LDC R0, c[0x0][0x28c] ;  /* 0x0000a300ff007b82 */ /* 0x000e220000000800 */
[----:B------:R-:W-:Y:S01]  /*3ac0*/  LOP3.LUT P0, RZ, R2, 0x1f, RZ, 0xc0, !PT ;  /* 0x0000001f02ff7812 */ /* 0x000fe2000780c0ff */
[----:B------:R-:W-:Y:S01]  /*3ad0*/  ULDC UR5, c[0x0][0x658] ;  /* 0x0001960000057ab9 */ /* 0x000fe20000000800 */
[----:B------:R-:W-:Y:S01]  /*3ae0*/  UMOV UR6, 0xffffffff ;  /* 0xffffffff00067882 */ /* 0x000fe20000000000 */
[----:B------:R-:W-:Y:S01]  /*3af0*/  BSSY B0, `(.L_x_49) ;  /* 0x00000c4000007945 */ /* 0x000fe20003800000 */
[----:B------:R-:W-:Y:S01]  /*3b00*/  USHF.L.U32 UR6, UR6, UR5, URZ ;  /* 0x0000000506067299 */ /* 0x000fe2000800063f */
[C---:B------:R-:W-:Y:S01]  /*3b10*/  ISETP.NE.AND P2, PT, R3.reuse, RZ, PT ;  /* 0x000000ff0300720c */ /* 0x040fe20003f45270 */
[----:B------:R-:W-:Y:S01]  /*3b20*/  IMAD.MOV.U32 R12, RZ, RZ, 0x1 ;  /* 0x00000001ff0c7424 */ /* 0x000fe200078e00ff */
[----:B------:R-:W-:Y:S01]  /*3b30*/  ISETP.NE.OR P0, PT, R3, RZ, !P0 ;  /* 0x000000ff0300720c */ /* 0x000fe20004705670 */
[----:B------:R-:W-:Y:S01]  /*3b40*/  IMAD.MOV.U32 R11, RZ, RZ, RZ ;  /* 0x000000ffff0b7224 */ /* 0x000fe200078e00ff */
[----:B------:R-:W-:Y:S01]  /*3b50*/  LOP3.LUT R10, R18, 0x2, RZ, 0xfc, !PT ;  /* 0x00000002120a7812 */ /* 0x000fe200078efcff */
[----:B------:R-:W-:Y:S01]  /*3b60*/  ULDC UR4, c[0x0][0x600] ;  /* 0x0001800000047ab9 */ /* 0x000fe20000000800 */
[----:B------:R-:W-:Y:S01]  /*3b70*/  UMOV UR7, 0x1 ;  /* 0x0000000100077882 */ /* 0x000fe20000000000 */
[----:B------:R-:W-:-:S02]  /*3b80*/  UIADD3 UR15, UR4, -0x1, URZ ;  /* 0xffffffff040f7890 */ /* 0x000fc4000fffe03f */
[----:B------:R-:W-:Y:S02]  /*3b90*/  USHF.L.U32 UR17, UR7, UR5, URZ ;  /* 0x0000000507117299 */ /* 0x000fe4000800063f */
[----:B------:R-:W-:Y:S01]  /*3ba0*/  ULOP3.LUT UR16, URZ, UR6, URZ, 0x33, !UPT ;  /* 0x000000063f107292 */ /* 0x000fe2000f8e333f */
[----:B------:R-:W-:Y:S01]  /*3bb0*/  ULDC.64 UR20, c[0x0][0x198] ;  /* 0x0000660000147ab9 */ /* 0x000fe20000000a00 */
[----:B0-----:R-:W-:-:S05]  /*3bc0*/  VIADD R0, R0, 0xf ;  /* 0x0000000f00007836 */ /* 0x001fca0000000000 */
[----:B------:R-:W-:-:S04]  /*3bd0*/  SHF.R.S32.HI R5, RZ, 0x1f, R0 ;  /* 0x0000001fff057819 */ /* 0x000fc80000011400 */
[----:B------:R-:W-:Y:S01]  /*3be0*/  LEA.HI R5, R5, R0, RZ, 0x4 ;  /* 0x0000000005057211 */ /* 0x000fe200078f20ff */
[----:B------:R-:W-:-:S03]  /*3bf0*/  IMAD.MOV.U32 R0, RZ, RZ, 0x1 ;  /* 0x00000001ff007424 */ /* 0x000fc600078e00ff */
[----:B------:R-:W-:-:S05]  /*3c00*/  SHF.R.S32.HI R8, RZ, 0x4, R5 ;  /* 0x00000004ff087819 */ /* 0x000fca0000011405 */
[----:B------:R-:W-:-:S07]  /*3c10*/  VIADD R9, R8, 0x1 ;  /* 0x0000000108097836 */ /* 0x000fce0000000000 */
.L_x_61:
[----:B------:R-:W-:-:S03]  /*3c20*/  UMOV UR4, 0xffffffff ;  /* 0xffffffff00047882 */ /* 0x000fc60000000000 */
[----:B------:R-:W-:Y:S05]  /*3c30*/  BRA.DIV UR4, `(.L_x_50) ;  /* 0x00000022042c7947 */ /* 0x000fea000b800000 */
[----:B------:R-:W-:-:S13]  /*3c40*/  ELECT P6, URZ, PT ;  /* 0x00000000003f782f */ /* 0x000fda00038c0000 */
.L_x_104:
[----:B------:R-:W0:Y:S01]  /*3c50*/  LDC R2, c[0x0][0x28c] ;  /* 0x0000a300ff027b82 */ /* 0x000e220000000800 */
[----:B------:R-:W-:Y:S01]  /*3c60*/  BSSY B1, `(.L_x_51) ;  /* 0x0000037000017945 */ /* 0x000fe20003800000 */
[----:B0-----:R-:W-:-:S13]  /*3c70*/  ISETP.LT.OR P6, PT, R2, 0x1, !P6 ;  /* 0x000000010200780c */ /* 0x001fda00077c1670 */
[----:B------:R-:W-:Y:S05]  /*3c80*/  @P6 BRA `(.L_x_52) ;  /* 0x0000000000d06947 */ /* 0x000fea0003800000 */
[----:B------:R-:W-:Y:S02]  /*3c90*/  IMAD.SHL.U32 R20, R20, 0x8, RZ ;  /* 0x0000000814147824 */ /* 0x000fe400078e00ff */
[----:B------:R-:W-:Y:S02]  /*3ca0*/  IMAD R13, R13, 0xc0, RZ ;  /* 0x000000c00d0d7824 */ /* 0x000fe400078e02ff */
[----:B------:R-:W-:Y:S02]  /*3cb0*/  IMAD.MOV.U32 R21, RZ, RZ, RZ ;  /* 0x000000ffff157224 */ /* 0x000fe400078e00ff */
[----:B------:R-:W-:Y:S02]  /*3cc0*/  IMAD.MOV.U32 R2, RZ, RZ, R9 ;  /* 0x000000ffff027224 */ /* 0x000fe400078e0009 */
[----:B------:R-:W-:Y:S02]  /*3cd0*/  IMAD.MOV.U32 R3, RZ, RZ, R0 ;  /* 0x000000ffff037224 */ /* 0x000fe400078e0000 */
[----:B------:R-:W-:-:S07]  /*3ce0*/  IMAD.MOV.U32 R4, RZ, RZ, R11 ;  /* 0x000000ffff047224 */ /* 0x000fce00078e000b */
.L_x_56:
[----:B------:R-:W0:Y:S01]  /*3cf0*/  S2R R6, SR_CgaCtaId ;  /* 0x0000000000067919 */ /* 0x000e220000008800 */
[----:B------:R-:W-:-:S04]  /*3d00*/  MOV R5, 0x400 ;  /* 0x0000040000057802 */ /* 0x000fc80000000f00 */
[----:B0-----:R-:W-:Y:S02]  /*3d10*/  LEA R15, R6, R5, 0x18 ;  /* 0x00000005060f7211 */ /* 0x001fe400078ec0ff */
[----:B------:R-:W-:Y:S01]  /*3d20*/  SHF.L.U32 R5, R3, 0x1f, RZ ;  /* 0x0000001f03057819 */ /* 0x000fe200000006ff */
[----:B------:R-:W0:Y:S02]  /*3d30*/  @!P2 LDC R6, c[0x0][0x500] ;  /* 0x00014000ff06ab82 */ /* 0x000e240000000800 */
[----:B------:R-:W-:-:S04]  /*3d40*/  IMAD R14, R4, 0x8, R15 ;  /* 0x00000008040e7824 */ /* 0x000fc800078e020f */
[----:B------:R-:W1:Y:S02]  /*3d50*/  SYNCS.PHASECHK.TRANS64.TRYWAIT P1, [R14+URZ+0x120], R5 ;  /* 0x000120050e0075a7 */ /* 0x000e64000802017f */
[----:B-1----:R-:W-:Y:S05]  /*3d60*/  @!P1 BRA `(.L_x_53) ;  /* 0x0000002000009947 */ /* 0x002fea0003800000 */
.L_x_105:
[----:B-1----:R-:W-:Y:S01]  /*3d70*/  PRMT R5, R10, 0x9910, RZ ;  /* 0x000099100a057816 */ /* 0x002fe200000000ff */
[----:B0-----:R0:W-:Y:S03]  /*3d80*/  @!P2 SYNCS.ARRIVE.TRANS64 RZ, [R14+URZ], R6 ;  /* 0x000000060effa9a7 */ /* 0x0011e6000800003f */
[----:B------:R-:W-:-:S13]  /*3d90*/  ISETP.NE.AND P1, PT, R5, 0x2, PT ;  /* 0x000000020500780c */ /* 0x000fda0003f25270 */
[----:B0-----:R-:W-:Y:S05]  /*3da0*/  @P1 BRA `(.L_x_54) ;  /* 0x0000000000041947 */ /* 0x001fea0003800000 */
[----:B------:R-:W-:Y:S01]  /*3db0*/  BPT.TRAP 0x1 ;  /* 0x000000040000795c */ /* 0x000fe20000300000 */
.L_x_54:
[----:B------:R-:W-:Y:S05]  /*3dc0*/  @P0 BRA `(.L_x_55) ;  /* 0x0000000000040947 */ /* 0x000fea0003800000 */
[----:B------:R-:W-:Y:S01]  /*3dd0*/  BPT.TRAP 0x1 ;  /* 0x000000040000795c */ /* 0x000fe20000300000 */
.L_x_55:
[--C-:B------:R-:W-:Y:S01]  /*3de0*/  IMAD R5, R4, 0x1800, R15.reuse ;  /* 0x0000180004057824 */ /* 0x100fe200078e020f */
[----:B------:R-:W-:Y:S01]  /*3df0*/  R2UR UR9, R14 ;  /* 0x000000000e0972ca */ /* 0x000fe200000e0000 */
[----:B------:R-:W-:Y:S01]  /*3e00*/  IMAD R15, R4, 0x100, R15 ;  /* 0x00000100040f7824 */ /* 0x000fe200078e020f */
[----:B------:R-:W-:Y:S01]  /*3e10*/  UIADD3 UR4, UP0, UR20, 0xf0, URZ ;  /* 0x000000f014047890 */ /* 0x000fe2000ff1e03f */
[----:B------:R-:W-:Y:S01]  /*3e20*/  VIADD R2, R2, 0xffffffff ;  /* 0xffffffff02027836 */ /* 0x000fe20000000000 */
[----:B------:R-:W-:Y:S01]  /*3e30*/  R2UR UR5, R5 ;  /* 0x00000000050572ca */ /* 0x000fe200000e0000 */
[----:B------:R-:W-:Y:S01]  /*3e40*/  UIADD3 UR22, UP1, UR20, 0x1f0, URZ ;  /* 0x000001f014167890 */ /* 0x000fe2000ff3e03f */
[----:B------:R-:W-:Y:S01]  /*3e50*/  R2UR UR8, R15 ;  /* 0x000000000f0872ca */ /* 0x000fe200000e0000 */
[----:B------:R-:W-:Y:S01]  /*3e60*/  VIADD R4, R4, 0x1 ;  /* 0x0000000104047836 */ /* 0x000fe20000000000 */
[----:B------:R-:W-:Y:S01]  /*3e70*/  R2UR UR11, R13 ;  /* 0x000000000d0b72ca */ /* 0x000fe200000e0000 */
[----:B------:R-:W-:Y:S01]  /*3e80*/  UIADD3.X UR23, URZ, UR21, URZ, UP1, !UPT ;  /* 0x000000153f177290 */ /* 0x000fe20008ffe43f */
[----:B------:R-:W-:Y:S01]  /*3e90*/  R2UR UR10, R21 ;  /* 0x00000000150a72ca */ /* 0x000fe200000e0000 */
[----:B------:R-:W-:Y:S01]  /*3ea0*/  UMOV UR6, 0x0 ;  /* 0x0000000000067882 */ /* 0x000fe20000000000 */
[----:B------:R-:W-:Y:S01]  /*3eb0*/  R2UR UR12, R7 ;  /* 0x00000000070c72ca */ /* 0x000fe200000e0000 */
[----:B------:R-:W-:Y:S01]  /*3ec0*/  UMOV UR7, 0x10000000 ;  /* 0x1000000000077882 */ /* 0x000fe20000000000 */
[----:B------:R-:W-:Y:S01]  /*3ed0*/  R2UR UR18, R20 ;  /* 0x00000000141272ca */ /* 0x000fe200000e0000 */
[----:B------:R-:W-:Y:S01]  /*3ee0*/  VIADD R21, R21, 0x10 ;  /* 0x0000001015157836 */ /* 0x000fe20000000000 */
[----:B------:R-:W-:Y:S01]  /*3ef0*/  ISETP.GT.AND P3, PT, R2, 0x1, PT ;  /* 0x000000010200780c */ /* 0x000fe20003f64270 */
[----:B------:R-:W-:Y:S01]  /*3f00*/  UIADD3 UR13, UR5, 0x300, URZ ;  /* 0x00000300050d7890 */ /* 0x000fe2000fffe03f */
[----:B------:R-:W-:Y:S01]  /*3f10*/  ISETP.NE.AND P1, PT, R4, 0x24, PT ;  /* 0x000000240400780c */ /* 0x000fe20003f25270 */
[----:B------:R-:W-:-:S02]  /*3f20*/  UIADD3.X UR5, URZ, UR21, URZ, UP0, !UPT ;  /* 0x000000153f057290 */ /* 0x000fc400087fe43f */
[----:B------:R-:W-:Y:S01]  /*3f30*/  UIADD3 UR14, UR8, 0x36300, URZ ;  /* 0x00036300080e7890 */ /* 0x000fe2000fffe03f */
[----:B------:R-:W-:Y:S02]  /*3f40*/  SEL R6, RZ, 0x1, P1 ;  /* 0x00000001ff067807 */ /* 0x000fe40000800000 */
[----:B------:R-:W-:Y:S01]  /*3f50*/  UMOV UR8, UR13 ;  /* 0x0000000d00087c82 */ /* 0x000fe20008000000 */
[----:B------:R-:W-:Y:S02]  /*3f60*/  SEL R4, R4, RZ, P1 ;  /* 0x000000ff04047207 */ /* 0x000fe40000800000 */
[----:B------:R-:W-:Y:S01]  /*3f70*/  LOP3.LUT R3, R3, R6, RZ, 0x3c, !PT ;  /* 0x0000000603037212 */ /* 0x000fe200078e3cff */
[----:B------:R0:W-:Y:S02]  /*3f80*/  UTMALDG.3D [UR8], [UR4], desc[UR6] ;  /* 0x00000608040075b4 */ /* 0x0001e40008011000 */
[----:B0-----:R-:W-:Y:S01]  /*3f90*/  UMOV UR8, UR14 ;  /* 0x0000000e00087c82 */ /* 0x001fe20008000000 */
[----:B------:R-:W-:-:S02]  /*3fa0*/  UMOV UR11, UR18 ;  /* 0x00000012000b7c82 */ /* 0x000fc40008000000 */
[----:B------:R0:W-:Y:S02]  /*3fb0*/  UTMALDG.3D [UR8], [UR22], desc[UR6] ;  /* 0x00000608160075b4 */ /* 0x0001e40008011000 */
[----:B0-----:R-:W-:Y:S05]  /*3fc0*/  @P3 BRA `(.L_x_56) ;  /* 0xfffffffc00483947 */ /* 0x001fea000383ffff */
.L_x_52:
[----:B------:R-:W-:Y:S05]  /*3fd0*/  BSYNC B1 ;  /* 0x0000000000017941 */ /* 0x000fea0003800000 */
.L_x_51:
[----:B------:R-:W-:Y:S01]  /*3fe0*/  LOP3.LUT P3, RZ, R12, 0xff, RZ, 0xc0, !PT ;  /* 0x000000ff0cff7812 */ /* 0x000fe2000786c0ff */
[----:B------:R-:W-:Y:S01]  /*3ff0*/  IMAD.IADD R4, R8, 0x1, R11 ;  /* 0x0000000108047824 */ /* 0x000fe200078e020b */
[----:B------:R-:W-:Y:S01]  /*4000*/  IADD3 R16, P4, R16, UR36, RZ ;  /* 0x0000002410107c10 */ /* 0x000fe2000ff9e0ff */
[----:B------:R-:W-:Y:S01]  /*4010*/  ULDC.64 UR4, c[0x0][0x650] ;  /* 0x0001940000047ab9 */ /* 0x000fe20000000a00 */
[----:B------:R-:W-:Y:S01]  /*4020*/  BSSY B1, `(.L_x_57) ;  /* 0x000006e000017945 */ /* 0x000fe20003800000 */
[----:B------:R-:W-:Y:S01]  /*4030*/  IMAD.MOV.U32 R13, RZ, RZ, -0x1 ;  /* 0xffffffffff0d7424 */ /* 0x000fe200078e00ff */
[----:B------:R-:W-:Y:S01]  /*4040*/  ISETP.GT.U32.AND P1, PT, R4, 0x23, PT ;  /* 0x000000230400780c */ /* 0x000fe20003f24070 */
[----:B------:R-:W-:Y:S01]  /*4050*/  IMAD.MOV.U32 R20, RZ, RZ, -0x1 ;  /* 0xffffffffff147424 */ /* 0x000fe200078e00ff */
[----:B------:R-:W-:Y:S01]  /*4060*/  IADD3.X R17, R17, UR42, RZ, P4, !PT ;  /* 0x0000002a11117c10 */ /* 0x000fe2000a7fe4ff */
[----:B------:R-:W-:Y:S01]  /*4070*/  IMAD.MOV.U32 R7, RZ, RZ, -0x1 ;  /* 0xffffffffff077424 */ /* 0x000fe200078e00ff */
[----:B------:R-:W-:-:S02]  /*4080*/  ISETP.LT.U32.AND P1, PT, R8, 0x24, P1 ;  /* 0x000000240800780c */ /* 0x000fc40000f21070 */
[----:B------:R-:W-:Y:S01]  /*4090*/  PRMT R12, RZ, 0x7610, R12 ;  /* 0x00007610ff0c7816 */ /* 0x000fe2000000000c */
[----:B------:R-:W0:Y:S01]  /*40a0*/  @P3 S2R R3, SR_CgaCtaId ;  /* 0x0000000000033919 */ /* 0x000e220000008800 */
[----:B------:R-:W-:-:S04]  /*40b0*/  @P3 MOV R2, 0x400 ;  /* 0x0000040000023802 */ /* 0x000fc80000000f00 */
[----:B0-----:R-:W-:Y:S01]  /*40c0*/  @P3 LEA R5, R3, R2, 0x18 ;  /* 0x0000000203053211 */ /* 0x001fe200078ec0ff */
[----:B------:R-:W-:-:S03]  /*40d0*/  IMAD.WIDE.U32 R2, R4, 0x38e38e39, RZ ;  /* 0x38e38e3904027825 */ /* 0x000fc600078e00ff */
[----:B------:R0:W-:Y:S01]  /*40e0*/  @P3 SYNCS.ARRIVE.TRANS64.A1T0 RZ, [R5+URZ+0x258], RZ ;  /* 0x000258ff05ff39a7 */ /* 0x0001e2000810003f */
[----:B------:R-:W-:Y:S02]  /*40f0*/  ISETP.GE.U32.AND P3, PT, R8, 0x24, PT ;  /* 0x000000240800780c */ /* 0x000fe40003f66070 */
[----:B------:R-:W-:Y:S02]  /*4100*/  PRMT R2, RZ, 0x7610, R2 ;  /* 0x00007610ff027816 */ /* 0x000fe40000000002 */
[----:B0-----:R-:W-:Y:S02]  /*4110*/  SHF.R.U32.HI R5, RZ, 0x3, R3 ;  /* 0x00000003ff057819 */ /* 0x001fe40000011603 */
[----:B------:R-:W-:Y:S02]  /*4120*/  SEL R3, RZ, 0x1, !P1 ;  /* 0x00000001ff037807 */ /* 0x000fe40004800000 */
[----:B------:R-:W-:Y:S01]  /*4130*/  ISETP.GE.U32.AND P1, PT, R16, UR4, PT ;  /* 0x0000000410007c0c */ /* 0x000fe2000bf26070 */
[----:B------:R-:W-:Y:S01]  /*4140*/  IMAD R11, R5, -0x24, R4 ;  /* 0xffffffdc050b7824 */ /* 0x000fe200078e0204 */
[----:B------:R-:W-:-:S02]  /*4150*/  LOP3.LUT R0, R0, R3, RZ, 0x3c, !PT ;  /* 0x0000000300007212 */ /* 0x000fc400078e3cff */
[----:B------:R-:W-:Y:S02]  /*4160*/  ISETP.GE.U32.AND.EX P1, PT, R17, UR5, PT, P1 ;  /* 0x0000000511007c0c */ /* 0x000fe4000bf26110 */
[----:B------:R-:W-:-:S11]  /*4170*/  @P3 LOP3.LUT R0, R0, 0x1, R5, 0x78, !PT ;  /* 0x0000000100003812 */ /* 0x000fd600078e7805 */
[----:B------:R-:W-:Y:S05]  /*4180*/  @P1 BRA `(.L_x_58) ;  /* 0x00000004005c1947 */ /* 0x000fea0003800000 */
[----:B------:R-:W-:Y:S01]  /*4190*/  ULDC.64 UR4, c[0x0][0x628] ;  /* 0x00018a0000047ab9 */ /* 0x000fe20000000a00 */
[----:B------:R-:W0:Y:S01]  /*41a0*/  S2R R14, SR_CTAID.X ;  /* 0x00000000000e7919 */ /* 0x000e220000002500 */
[----:B------:R-:W-:Y:S01]  /*41b0*/  ISETP.NE.U32.AND P1, PT, RZ, UR4, PT ;  /* 0x00000004ff007c0c */ /* 0x000fe2000bf25070 */
[----:B------:R-:W-:Y:S01]  /*41c0*/  ULDC UR7, c[0x0][0x630] ;  /* 0x00018c0000077ab9 */ /* 0x000fe20000000800 */
[----:B------:R-:W-:Y:S01]  /*41d0*/  IMAD.MOV.U32 R2, RZ, RZ, R16 ;  /* 0x000000ffff027224 */ /* 0x000fe200078e0010 */
[----:B------:R-:W1:Y:S01]  /*41e0*/  S2R R13, SR_CTAID.Y ;  /* 0x00000000000d7919 */ /* 0x000e620000002600 */
[----:B------:R-:W-:Y:S01]  /*41f0*/  ISETP.NE.AND.EX P1, PT, RZ, UR5, PT, P1 ;  /* 0x00000005ff007c0c */ /* 0x000fe2000bf25310 */
[----:B------:R-:W-:-:S12]  /*4200*/  IMAD.MOV.U32 R3, RZ, RZ, R17 ;  /* 0x000000ffff037224 */ /* 0x000fd800078e0011 */
[----:B------:R-:W-:Y:S05]  /*4210*/  @!P1 BRA `(.L_x_59) ;  /* 0x0000000000289947 */ /* 0x000fea0003800000 */
[----:B------:R-:W-:Y:S02]  /*4220*/  ULDC UR6, c[0x0][0x634] ;  /* 0x00018d0000067ab9 */ /* 0x000fe40000000800 */
[----:B------:R-:W-:-:S05]  /*4230*/  IADD3 R7, P1, R16, UR6, RZ ;  /* 0x0000000610077c10 */ /* 0x000fca000ff3e0ff */
[----:B------:R-:W-:-:S04]  /*4240*/  IMAD.X R15, RZ, RZ, R17, P1 ;  /* 0x000000ffff0f7224 */ /* 0x000fc800008e0611 */
[----:B------:R-:W-:-:S04]  /*4250*/  IMAD.WIDE.U32 R4, R15, UR4, RZ ;  /* 0x000000040f047c25 */ /* 0x000fc8000f8e00ff */
[----:B------:R-:W-:-:S04]  /*4260*/  IMAD.WIDE.U32 R4, P1, R7, UR5, R4 ;  /* 0x0000000507047c25 */ /* 0x000fc8000f820004 */
[----:B------:R-:W-:-:S04]  /*4270*/  IMAD.WIDE.U32 R6, R7, UR4, RZ ;  /* 0x0000000407067c25 */ /* 0x000fc8000f8e00ff */
[----:B------:R-:W-:Y:S01]  /*4280*/  IMAD.X R3, RZ, RZ, RZ, P1 ;  /* 0x000000ffff037224 */ /* 0x000fe200008e06ff */
[----:B------:R-:W-:Y:S01]  /*4290*/  IADD3 RZ, P1, R7, R4, RZ ;  /* 0x0000000407ff7210 */ /* 0x000fe20007f3e0ff */
[----:B------:R-:W-:-:S04]  /*42a0*/  IMAD.MOV.U32 R2, RZ, RZ, R5 ;  /* 0x000000ffff027224 */ /* 0x000fc800078e0005 */
[----:B------:R-:W-:-:S08]  /*42b0*/  IMAD.WIDE.U32.X R2, R15, UR5, R2, P1 ;  /* 0x000000050f027c25 */ /* 0x000fd000088e0402 */
.L_x_59:
[--C-:B------:R-:W-:Y:S01]  /*42c0*/  SHF.R.U64 R6, R2, UR7, R3.reuse ;  /* 0x0000000702067c19 */ /* 0x100fe20008001203 */
[----:B------:R-:W-:Y:S01]  /*42d0*/  ULDC.64 UR4, c[0x0][0x620] ;  /* 0x0001880000047ab9 */ /* 0x000fe20000000a00 */
[----:B------:R-:W-:Y:S01]  /*42e0*/  SHF.R.U32.HI R2, RZ, UR7, R3 ;  /* 0x00000007ff027c19 */ /* 0x000fe20008011603 */
[----:B------:R-:W-:Y:S01]  /*42f0*/  IMAD.MOV.U32 R3, RZ, RZ, R17 ;  /* 0x000000ffff037224 */ /* 0x000fe200078e0011 */
[----:B------:R-:W-:Y:S01]  /*4300*/  IADD3 R5, P1, RZ, -R6, RZ ;  /* 0x80000006ff057210 */ /* 0x000fe20007f3e0ff */
[----:B------:R-:W2:Y:S01]  /*4310*/  LDC R25, c[0x0][0x144] ;  /* 0x00005100ff197b82 */ /* 0x000ea20000000800 */
[----:B0-----:R-:W-:Y:S01]  /*4320*/  I2FP.F32.U32 R7, R14 ;  /* 0x0000000e00077245 */ /* 0x001fe20000201000 */
[----:B------:R-:W-:Y:S01]  /*4330*/  ULDC.64 UR8, c[0x0][0x640] ;  /* 0x0001900000087ab9 */ /* 0x000fe20000000a00 */
[----:B------:R-:W-:Y:S01]  /*4340*/  ULDC UR6, c[0x0][0x608] ;  /* 0x0001820000067ab9 */ /* 0x000fe20000000800 */
[----:B------:R-:W-:Y:S01]  /*4350*/  IMAD.X R2, RZ, RZ, ~R2, P1 ;  /* 0x000000ffff027224 */ /* 0x000fe200008e0e02 */
[----:B------:R-:W-:-:S03]  /*4360*/  ISETP.NE.U32.AND P1, PT, RZ, UR8, PT ;  /* 0x00000008ff007c0c */ /* 0x000fc6000bf25070 */
[----:B------:R-:W-:Y:S01]  /*4370*/  IMAD R4, R2, UR4, RZ ;  /* 0x0000000402047c24 */ /* 0x000fe2000f8e02ff */
[----:B------:R-:W0:Y:S01]  /*4380*/  LDC R20, c[0x0][0x148] ;  /* 0x00005200ff147b82 */ /* 0x000e220000000800 */
[----:B------:R-:W-:Y:S01]  /*4390*/  IMAD.MOV.U32 R2, RZ, RZ, R16 ;  /* 0x000000ffff027224 */ /* 0x000fe200078e0010 */
[----:B------:R-:W-:-:S03]  /*43a0*/  ISETP.NE.AND.EX P1, PT, RZ, UR9, PT, P1 ;  /* 0x00000009ff007c0c */ /* 0x000fc6000bf25310 */
[----:B------:R-:W-:Y:S01]  /*43b0*/  IMAD.WIDE.U32 R2, R5, UR4, R2 ;  /* 0x0000000405027c25 */ /* 0x000fe2000f8e0002 */
[----:B------:R-:W-:-:S03]  /*43c0*/  ULDC UR4, c[0x0][0x150] ;  /* 0x0000540000047ab9 */ /* 0x000fc60000000800 */
[----:B------:R-:W-:Y:S02]  /*43d0*/  IMAD R5, R5, UR5, R4 ;  /* 0x0000000505057c24 */ /* 0x000fe4000f8e0204 */
[----:B------:R-:W-:Y:S01]  /*43e0*/  FMUL R4, R7, UR4 ;  /* 0x0000000407047c20 */ /* 0x000fe20008400000 */
[----:B------:R-:W-:Y:S01]  /*43f0*/  ULDC UR4, c[0x0][0x618] ;  /* 0x0001860000047ab9 */ /* 0x000fe20000000800 */
[----:B------:R-:W-:Y:S01]  /*4400*/  ULDC UR5, c[0x0][0x154] ;  /* 0x0000550000057ab9 */ /* 0x000fe20000000800 */
[----:B------:R-:W-:-:S03]  /*4410*/  IMAD.IADD R3, R3, 0x1, R5 ;  /* 0x0000000103037824 */ /* 0x000fc600078e0205 */
[----:B------:R-:W3:Y:S02]  /*4420*/  F2I.U32.TRUNC.NTZ R4, R4 ;  /* 0x0000000400047305 */ /* 0x000ee4000020f000 */
[----:B------:R-:W-:Y:S02]  /*4430*/  SHF.R.U64 R7, R2, UR4, R3 ;  /* 0x0000000402077c19 */ /* 0x000fe40008001203 */
[----:B-1----:R-:W-:-:S05]  /*4440*/  I2FP.F32.U32 R2, R13 ;  /* 0x0000000d00027245 */ /* 0x002fca0000201000 */
[----:B------:R-:W-:Y:S01]  /*4450*/  FMUL R22, R2, UR5 ;  /* 0x0000000502167c20 */ /* 0x000fe20008400000 */
[----:B------:R-:W-:Y:S01]  /*4460*/  SHF.R.U32.HI R2, RZ, UR4, R3 ;  /* 0x00000004ff027c19 */ /* 0x000fe20008011603 */
[----:B------:R-:W-:-:S03]  /*4470*/  ULDC UR4, c[0x0][0x658] ;  /* 0x0001960000047ab9 */ /* 0x000fc60000000800 */
[--C-:B------:R-:W-:Y:S01]  /*4480*/  SHF.R.U64 R21, R7, UR6, R2.reuse ;  /* 0x0000000607157c19 */ /* 0x100fe20008001202 */
[----:B------:R-:W1:Y:S01]  /*4490*/  F2I.U32.TRUNC.NTZ R22, R22 ;  /* 0x0000001600167305 */ /* 0x000e62000020f000 */
[----:B------:R-:W-:Y:S01]  /*44a0*/  SHF.R.U32.HI R2, RZ, UR6, R2 ;  /* 0x00000006ff027c19 */ /* 0x000fe20008011602 */
[----:B---3--:R-:W-:-:S03]  /*44b0*/  IMAD.MOV R4, RZ, RZ, -R4 ;  /* 0x000000ffff047224 */ /* 0x008fc600078e0a04 */
[----:B------:R-:W-:Y:S01]  /*44c0*/  SHF.R.U64 R15, R21, UR4, R2 ;  /* 0x00000004150f7c19 */ /* 0x000fe20008001202 */
[----:B--2---:R-:W-:Y:S01]  /*44d0*/  IMAD R14, R25, R4, R14 ;  /* 0x00000004190e7224 */ /* 0x004fe200078e020e */
[----:B------:R-:W-:-:S03]  /*44e0*/  SHF.R.U32.HI R23, RZ, UR4, R2 ;  /* 0x00000004ff177c19 */ /* 0x000fc60008011602 */
[----:B------:R-:W-:Y:S02]  /*44f0*/  IMAD.MOV.U32 R2, RZ, RZ, R15 ;  /* 0x000000ffff027224 */ /* 0x000fe400078e000f */
[----:B------:R-:W-:Y:S01]  /*4500*/  IMAD.MOV.U32 R3, RZ, RZ, R23 ;  /* 0x000000ffff037224 */ /* 0x000fe200078e0017 */
[----:B------:R-:W-:Y:S06]  /*4510*/  @!P1 BRA `(.L_x_60) ;  /* 0x0000000000289947 */ /* 0x000fec0003800000 */
[----:B------:R-:W-:Y:S02]  /*4520*/  ULDC UR4, c[0x0][0x64c] ;  /* 0x0001930000047ab9 */ /* 0x000fe40000000800 */
[----:B------:R-:W-:-:S05]  /*4530*/  IADD3 R3, P1, R15, UR4, RZ ;  /* 0x000000040f037c10 */ /* 0x000fca000ff3e0ff */
[----:B------:R-:W-:-:S04]  /*4540*/  IMAD.X R23, RZ, RZ, R23, P1 ;  /* 0x000000ffff177224 */ /* 0x000fc800008e0617 */
[----:B------:R-:W-:-:S04]  /*4550*/  IMAD.WIDE.U32 R4, R23, UR8, RZ ;  /* 0x0000000817047c25 */ /* 0x000fc8000f8e00ff */
[----:B------:R-:W-:-:S04]  /*4560*/  IMAD.WIDE.U32 R4, P1, R3, UR9, R4 ;  /* 0x0000000903047c25 */ /* 0x000fc8000f820004 */
[----:B------:R-:W-:-:S04]  /*4570*/  IMAD.WIDE.U32 R2, R3, UR8, RZ ;  /* 0x0000000803027c25 */ /* 0x000fc8000f8e00ff */
[----:B------:R-:W-:Y:S01]  /*4580*/  IMAD.MOV.U32 R2, RZ, RZ, R5 ;  /* 0x000000ffff027224 */ /* 0x000fe200078e0005 */
[----:B------:R-:W-:Y:S01]  /*4590*/  IADD3 RZ, P3, R3, R4, RZ ;  /* 0x0000000403ff7210 */ /* 0x000fe20007f7e0ff */
[----:B------:R-:W-:-:S04]  /*45a0*/  IMAD.X R3, RZ, RZ, RZ, P1 ;  /* 0x000000ffff037224 */ /* 0x000fc800008e06ff */
[----:B------:R-:W-:-:S08]  /*45b0*/  IMAD.WIDE.U32.X R2, R23, UR9, R2, P3 ;  /* 0x0000000917027c25 */ /* 0x000fd000098e0402 */
.L_x_60:
[----:B------:R-:W-:Y:S01]  /*45c0*/  ISETP.NE.AND P1, PT, R19, 0x1, PT ;  /* 0x000000011300780c */ /* 0x000fe20003f25270 */
[----:B------:R-:W-:Y:S01]  /*45d0*/  ULDC UR4, c[0x0][0x648] ;  /* 0x0001920000047ab9 */ /* 0x000fe20000000800 */
[----:B------:R-:W-:Y:S01]  /*45e0*/  LOP3.LUT R21, R21, UR16, RZ, 0xc0, !PT ;  /* 0x0000001015157c12 */ /* 0x000fe2000f8ec0ff */
[----:B-1----:R-:W-:Y:S01]  /*45f0*/  IMAD.MOV R22, RZ, RZ, -R22 ;  /* 0x000000ffff167224 */ /* 0x002fe200078e0a16 */
[----:B------:R-:W-:Y:S01]  /*4600*/  SHF.R.U64 R2, R2, UR4, R3 ;  /* 0x0000000402027c19 */ /* 0x000fe20008001203 */
[----:B------:R-:W-:Y:S01]  /*4610*/  ULDC UR4, c[0x0][0x638] ;  /* 0x00018e0000047ab9 */ /* 0x000fe20000000800 */
[----:B------:R-:W-:Y:S01]  /*4620*/  ULDC UR5, c[0x0][0x610] ;  /* 0x0001840000057ab9 */ /* 0x000fe20000000800 */
[----:B------:R-:W-:Y:S02]  /*4630*/  IMAD.MOV.U32 R3, RZ, RZ, 0x1 ;  /* 0x00000001ff037424 */ /* 0x000fe400078e00ff */
[----:B------:R-:W-:Y:S02]  /*4640*/  IMAD.MOV R4, RZ, RZ, -R2 ;  /* 0x000000ffff047224 */ /* 0x000fe400078e0a02 */
[----:B------:R-:W-:Y:S01]  /*4650*/  IMAD R21, R2, UR17, R21 ;  /* 0x0000001102157c24 */ /* 0x000fe2000f8e0215 */
[----:B------:R-:W-:Y:S01]  /*4660*/  LOP3.LUT R2, R7, UR15, RZ, 0xc0, !PT ;  /* 0x0000000f07027c12 */ /* 0x000fe2000f8ec0ff */
[----:B0-----:R-:W-:-:S02]  /*4670*/  @P1 IMAD R14, R20, R22, R13 ;  /* 0x00000016140e1224 */ /* 0x001fc400078e020d */
[----:B------:R-:W-:Y:S01]  /*4680*/  IMAD R15, R4, UR4, R15 ;  /* 0x00000004040f7c24 */ /* 0x000fe2000f8e020f */
[----:B------:R-:W-:Y:S01]  /*4690*/  ULDC UR4, c[0x0][0x600] ;  /* 0x0001800000047ab9 */ /* 0x000fe20000000800 */
[----:B------:R-:W-:Y:S02]  /*46a0*/  IMAD R14, R21, UR5, R14 ;  /* 0x00000005150e7c24 */ /* 0x000fe4000f8e020e */
[--C-:B------:R-:W-:Y:S01]  /*46b0*/  IMAD R15, R15, UR4, R2.reuse ;  /* 0x000000040f0f7c24 */ /* 0x100fe2000f8e0202 */
[----:B------:R-:W-:Y:S01]  /*46c0*/  PRMT R2, R3, 0x7610, R2 ;  /* 0x0000761003027816 */ /* 0x000fe20000000002 */
[----:B------:R-:W-:-:S03]  /*46d0*/  IMAD.MOV.U32 R7, RZ, RZ, R6 ;  /* 0x000000ffff077224 */ /* 0x000fc600078e0006 */
[----:B------:R-:W-:Y:S02]  /*46e0*/  SEL R20, R15, R14, !P1 ;  /* 0x0000000e0f147207 */ /* 0x000fe40004800000 */
[----:B------:R-:W-:-:S07]  /*46f0*/  SEL R13, R14, R15, !P1 ;  /* 0x0000000f0e0d7207 */ /* 0x000fce0004800000 */
.L_x_58:
[----:B------:R-:W-:Y:S05]  /*4700*/  BSYNC B1 ;  /* 0x0000000000017941 */ /* 0x000fea0003800000 */
.L_x_57:
[----:B------:R-:W-:-:S13]  /*4710*/  LOP3.LUT P1, RZ, R2, 0xff, RZ, 0xc0, !PT ;  /* 0x000000ff02ff7812 */ /* 0x000fda000782c0ff */
[----:B------:R-:W-:Y:S05]  /*4720*/  @P1 BRA `(.L_x_61) ;  /* 0xfffffff4003c1947 */ /* 0x000fea000383ffff */
[----:B------:R-:W-:Y:S05]  /*4730*/  BSYNC B0 ;  /* 0x0000000000007941 */ /* 0x000fea0003800000 */
.L_x_49:
[----:B------:R-:W-:-:S03]  /*4740*/  UMOV UR4, 0xffffffff ;  /* 0xffffffff00047882 */ /* 0x000fc60000000000 */
[----:B------:R-:W-:Y:S05]  /*4750*/  BRA.DIV UR4, `(.L_x_62) ;  /* 0x0000001604987947 */ /* 0x000fea000b800000 */
[----:B------:R-:W-:-:S13]  /*4760*/  ELECT P6, URZ, PT ;  /* 0x00000000003f782f */ /* 0x000fda00038c0000 */
.L_x_108:
[----:B------:R-:W-:Y:S04]  /*4770*/  BSSY B0, `(.L_x_63) ;  /* 0x000014b000007945 */ /* 0x000fe80003800000 */
[----:B------:R-:W-:Y:S05]  /*4780*/  @!P6 BRA `(.L_x_64) ;  /* 0x000000140024e947 */ /* 0x000fea0003800000 */
[----:B------:R-:W-:-:S04]  /*4790*/  LOP3.LUT R18, R18, 0x2, RZ, 0xfc, !PT ;  /* 0x0000000212127812 */ /* 0x000fc800078efcff */
[----:B------:R-:W-:-:S13]  /*47a0*/  ISETP.NE.AND P0, PT, R18, 0x3, PT ;  /* 0x000000031200780c */ /* 0x000fda0003f05270 */
[----:B------:R-:W-:Y:S05]  /*47b0*/  @!P0 BRA `(.L_x_65) ;  /* 0x0000000000048947 */ /* 0x000fea0003800000 */
[----:B------:R-:W-:Y:S01]  /*47c0*/  BPT.TRAP 0x1 ;  /* 0x000000040000795c */ /* 0x000fe20000300000 */
.L_x_65:
[----:B------:R-:W0:Y:S01]  /*47d0*/  S2R R3, SR_CgaCtaId ;  /* 0x0000000000037919 */ /* 0x000e220000008800 */
[----:B------:R-:W-:Y:S02]  /*47e0*/  MOV R2, 0x400 ;  /* 0x0000040000027802 */ /* 0x000fe40000000f00 */
[----:B------:R-:W-:Y:S02]  /*47f0*/  SHF.L.U32 R4, R0, 0x1f, RZ ;  /* 0x0000001f00047819 */ /* 0x000fe400000006ff */
[----:B0-----:R-:W-:-:S05]  /*4800*/  LEA R2, R3, R2, 0x18 ;  /* 0x0000000203027211 */ /* 0x001fca00078ec0ff */
[----:B------:R-:W-:-:S04]  /*4810*/  VIADD R2, R2, 0x120 ;  /* 0x0000012002027836 */ /* 0x000fc80000000000 */
[C---:B------:R-:W-:Y:S02]  /*4820*/  IMAD R7, R11.reuse, 0x8, R2 ;  /* 0x000000080b077824 */ /* 0x040fe400078e0202 */
[----:B------:R-:W-:Y:S02]  /*4830*/  VIADD R11, R11, 0x1 ;  /* 0x000000010b0b7836 */ /* 0x000fe40000000000 */
[----:B------:R-:W0:Y:S03]  /*4840*/  SYNCS.PHASECHK.TRANS64.TRYWAIT P0, [R7+URZ], R4 ;  /* 0x00000004070075a7 */ /* 0x000e26000800017f */
[----:B------:R-:W-:-:S04]  /*4850*/  ISETP.NE.AND P1, PT, R11, 0x24, PT ;  /* 0x000000240b00780c */ /* 0x000fc80003f25270 */
[----:B------:R-:W-:Y:S02]  /*4860*/  SEL R3, RZ, 0x1, P1 ;  /* 0x00000001ff037807 */ /* 0x000fe40000800000 */
[----:B------:R-:W-:Y:S02]  /*4870*/  SEL R11, R11, RZ, P1 ;  /* 0x000000ff0b0b7207 */ /* 0x000fe40000800000 */
[----:B------:R-:W-:-:S03]  /*4880*/  LOP3.LUT R6, R0, R3, RZ, 0x3c, !PT ;  /* 0x0000000300067212 */ /* 0x000fc600078e3cff */
[----:B------:R-:W-:Y:S01]  /*4890*/  IMAD R8, R11, 0x8, R2 ;  /* 0x000000080b087824 */ /* 0x000fe200078e0202 */
[----:B------:R-:W-:Y:S01]  /*48a0*/  SHF.L.U32 R5, R6, 0x1f, RZ ;  /* 0x0000001f06057819 */ /* 0x000fe200000006ff */
[----:B0-----:R-:W-:Y:S06]  /*48b0*/  @!P0 BRA `(.L_x_66) ;  /* 0x0000001400608947 */ /* 0x001fec0003800000 */
.L_x_109:
[----:B------:R-:W1:Y:S01]  /*48c0*/  SYNCS.PHASECHK.TRANS64.TRYWAIT P0, [R8+URZ], R5 ;  /* 0x00000005080075a7 */ /* 0x000e62000800017f */
[----:B------:R-:W-:-:S05]  /*48d0*/  VIADD R0, R11, 0x1 ;  /* 0x000000010b007836 */ /* 0x000fca0000000000 */
[----:B------:R-:W-:-:S04]  /*48e0*/  ISETP.NE.AND P1, PT, R0, 0x24, PT ;  /* 0x000000240000780c */ /* 0x000fc80003f25270 */
[----:B------:R-:W-:Y:S02]  /*48f0*/  SEL R3, RZ, 0x1, P1 ;  /* 0x00000001ff037807 */ /* 0x000fe40000800000 */
[----:B0-----:R-:W-:Y:S02]  /*4900*/  SEL R7, R0, RZ, P1 ;  /* 0x000000ff00077207 */ /* 0x001fe40000800000 */
[----:B------:R-:W-:-:S03]  /*4910*/  LOP3.LUT R6, R6, R3, RZ, 0x3c, !PT ;  /* 0x0000000306067212 */ /* 0x000fc600078e3cff */
[----:B------:R-:W-:Y:S01]  /*4920*/  IMAD R9, R7, 0x8, R2 ;  /* 0x0000000807097824 */ /* 0x000fe200078e0202 */
[----:B------:R-:W-:Y:S01]  /*4930*/  SHF.L.U32 R4, R6, 0x1f, RZ ;  /* 0x0000001f06047819 */ /* 0x000fe200000006ff */
[----:B-1----:R-:W-:Y:S06]  /*4940*/  @!P0 BRA `(.L_x_67) ;  /* 0x0000001400508947 */ /* 0x002fec0003800000 */
.L_x_110:
[----:B------:R-:W1:Y:S01]  /*4950*/  SYNCS.PHASECHK.TRANS64.TRYWAIT P0, [R9+URZ], R4 ;  /* 0x00000004090075a7 */ /* 0x000e62000800017f */
[----:B------:R-:W-:-:S05]  /*4960*/  VIADD R0, R7, 0x1 ;  /* 0x0000000107007836 */ /* 0x000fca0000000000 */
[----:B------:R-:W-:-:S04]  /*4970*/  ISETP.NE.AND P1, PT, R0, 0x24, PT ;  /* 0x000000240000780c */ /* 0x000fc80003f25270 */
[----:B------:R-:W-:Y:S02]  /*4980*/  SEL R3, RZ, 0x1, P1 ;  /* 0x00000001ff037807 */ /* 0x000fe40000800000 */
[----:B------:R-:W-:Y:S02]  /*4990*/  SEL R7, R0, RZ, P1 ;  /* 0x000000ff00077207 */ /* 0x000fe40000800000 */
[----:B------:R-:W-:-:S03]  /*49a0*/  LOP3.LUT R6, R6, R3, RZ, 0x3c, !PT ;  /* 0x0000000306067212 */ /* 0x000fc600078e3cff */
[----:B0-----:R-:W-:Y:S01]  /*49b0*/  IMAD R8, R7, 0x8, R2 ;  /* 0x0000000807087824 */ /* 0x001fe200078e0202 */
[----:B------:R-:W-:Y:S01]  /*49c0*/  SHF.L.U32 R5, R6, 0x1f, RZ ;  /* 0x0000001f06057819 */ /* 0x000fe200000006ff */
[----:B-1----:R-:W-:Y:S06]  /*49d0*/  @!P0 BRA `(.L_x_68) ;  /* 0x0000001400408947 */ /* 0x002fec0003800000 */
.L_x_111:
        /* <DEDUP_REMOVED lines=9> */
.L_x_112:
        /* <DEDUP_REMOVED lines=9> */
.L_x_113:
        /* <DEDUP_REMOVED lines=9> */
.L_x_114:
        /* <DEDUP_REMOVED lines=9> */
.L_x_115:
        /* <DEDUP_REMOVED lines=9> */
.L_x_116:
        /* <DEDUP_REMOVED lines=9> */
.L_x_117:
        /* <DEDUP_REMOVED lines=9> */
.L_x_118:
        /* <DEDUP_REMOVED lines=9> */
.L_x_119:
        /* <DEDUP_REMOVED lines=9> */
.L_x_120:
        /* <DEDUP_REMOVED lines=9> */
.L_x_121:
        /* <DEDUP_REMOVED lines=9> */
.L_x_122:
        /* <DEDUP_REMOVED lines=9> */
.L_x_123:
        /* <DEDUP_REMOVED lines=9> */
.L_x_124:
        /* <DEDUP_REMOVED lines=9> */
.L_x_125:
        /* <DEDUP_REMOVED lines=9> */
.L_x_126:
        /* <DEDUP_REMOVED lines=9> */
.L_x_127:
        /* <DEDUP_REMOVED lines=9> */
.L_x_128:
        /* <DEDUP_REMOVED lines=9> */
.L_x_129:
        /* <DEDUP_REMOVED lines=9> */
.L_x_130:
        /* <DEDUP_REMOVED lines=9> */
.L_x_131:
        /* <DEDUP_REMOVED lines=9> */
.L_x_132:
        /* <DEDUP_REMOVED lines=9> */
.L_x_133:
        /* <DEDUP_REMOVED lines=9> */
.L_x_134:
        /* <DEDUP_REMOVED lines=9> */
.L_x_135:
        /* <DEDUP_REMOVED lines=9> */
.L_x_136:
        /* <DEDUP_REMOVED lines=9> */
.L_x_137:
        /* <DEDUP_REMOVED lines=9> */
.L_x_138:
        /* <DEDUP_REMOVED lines=9> */
.L_x_139:
        /* <DEDUP_REMOVED lines=9> */
.L_x_140:
        /* <DEDUP_REMOVED lines=9> */
.L_x_141:
[----:B------:R-:W1:Y:S01]  /*5ac0*/  SYNCS.PHASECHK.TRANS64.TRYWAIT P0, [R8+URZ], R5 ;  /* 0x00000005080075a7 */ /* 0x000e62000800017f */
[----:B------:R-:W-:-:S05]  /*5ad0*/  VIADD R0, R7, 0x1 ;  /* 0x0000000107007836 */ /* 0x000fca0000000000 */
[----:B------:R-:W-:-:S04]  /*5ae0*/  ISETP.NE.AND P1, PT, R0, 0x24, PT ;  /* 0x000000240000780c */ /* 0x000fc80003f25270 */
[----:B------:R-:W-:Y:S02]  /*5af0*/  SEL R3, RZ, 0x1, P1 ;  /* 0x00000001ff037807 */ /* 0x000fe40000800000 */
[----:B------:R-:W-:Y:S02]  /*5b00*/  SEL R7, R0, RZ, P1 ;  /* 0x000000ff00077207 */ /* 0x000fe40000800000 */
[----:B0-----:R-:W-:-:S03]  /*5b10*/  LOP3.LUT R9, R6, R3, RZ, 0x3c, !PT ;  /* 0x0000000306097212 */ /* 0x001fc600078e3cff */
[----:B------:R-:W-:Y:S01]  /*5b20*/  IMAD R11, R7, 0x8, R2 ;  /* 0x00000008070b7824 */ /* 0x000fe200078e0202 */
[----:B------:R-:W-:Y:S01]  /*5b30*/  SHF.L.U32 R6, R9, 0x1f, RZ ;  /* 0x0000001f09067819 */ /* 0x000fe200000006ff */
[----:B-1----:R-:W-:Y:S06]  /*5b40*/  @!P0 BRA `(.L_x_99) ;  /* 0x0000000c00508947 */ /* 0x002fec0003800000 */
.L_x_142:
[----:B------:R-:W1:Y:S01]  /*5b50*/  SYNCS.PHASECHK.TRANS64.TRYWAIT P0, [R11+URZ], R6 ;  /* 0x000000060b0075a7 */ /* 0x000e62000800017f */
[----:B------:R-:W-:-:S05]  /*5b60*/  VIADD R0, R7, 0x1 ;  /* 0x0000000107007836 */ /* 0x000fca0000000000 */
[----:B------:R-:W-:-:S04]  /*5b70*/  ISETP.NE.AND P1, PT, R0, 0x24, PT ;  /* 0x000000240000780c */ /* 0x000fc80003f25270 */
[----:B------:R-:W-:Y:S02]  /*5b80*/  SEL R4, RZ, 0x1, P1 ;  /* 0x00000001ff047807 */ /* 0x000fe40000800000 */
[----:B------:R-:W-:Y:S02]  /*5b90*/  SEL R3, R0, RZ, P1 ;  /* 0x000000ff00037207 */ /* 0x000fe40000800000 */
[----:B------:R-:W-:Y:S01]  /*5ba0*/  LOP3.LUT R0, R9, R4, RZ, 0x3c, !PT ;  /* 0x0000000409007212 */ /* 0x000fe200078e3cff */
[----:B-1----:R-:W-:Y:S06]  /*5bb0*/  @!P0 BRA `(.L_x_100) ;  /* 0x0000000c00488947 */ /* 0x002fec0003800000 */
.L_x_143:
[----:B------:R-:W-:Y:S01]  /*5bc0*/  IMAD R3, R3, 0x8, R2 ;  /* 0x0000000803037824 */ /* 0x000fe200078e0202 */
[----:B------:R-:W-:-:S07]  /*5bd0*/  SHF.L.U32 R0, R0, 0x1f, RZ ;  /* 0x0000001f00007819 */ /* 0x000fce00000006ff */
.L_x_101:
[----:B--2---:R2:W3:Y:S02]  /*5be0*/  SYNCS.PHASECHK.TRANS64.TRYWAIT P0, [R3+URZ], R0 ;  /* 0x00000000030075a7 */ /* 0x0044e4000800017f */
[----:B---3--:R-:W-:Y:S05]  /*5bf0*/  @!P0 NANOSLEEP.SYNCS 0x989680 ;  /* 0x009896800000895d */ /* 0x008fea0003900000 */
[----:B------:R-:W3:Y:S02]  /*5c00*/  @!P0 SYNCS.PHASECHK.TRANS64 P0, [R3+URZ], R0 ;  /* 0x00000000030085a7 */ /* 0x000ee4000800007f */
[----:B---3--:R-:W-:Y:S05]  /*5c10*/  @!P0 BRA `(.L_x_101) ;  /* 0xfffffffc00f08947 */ /* 0x008fea000383ffff */
.L_x_64:
[----:B------:R-:W-:Y:S05]  /*5c20*/  BSYNC B0 ;  /* 0x0000000000007941 */ /* 0x000fea0003800000 */
.L_x_63:
[----:B------:R-:W-:Y:S05]  /*5c30*/  EXIT ;  /* 0x000000000000794d */ /* 0x000fea0003800000 */
.L_x_18:
[----:B-1----:R1:W2:Y:S02]  /*5c40*/  SYNCS.PHASECHK.TRANS64.TRYWAIT P1, [R3+URZ], R0 ;  /* 0x00000000030075a7 */ /* 0x0022a4000802017f */
[----:B--2---:R-:W-:Y:S05]  /*5c50*/  @!P1 NANOSLEEP.SYNCS 0x989680 ;  /* 0x009896800000995d */ /* 0x004fea0003900000 */
[----:B------:R-:W2:Y:S02]  /*5c60*/  @!P1 SYNCS.PHASECHK.TRANS64 P1, [R3+URZ], R0 ;  /* 0x00000000030095a7 */ /* 0x000ea4000802007f */
[----:B--2---:R-:W-:Y:S05]  /*5c70*/  @!P1 BRA `(.L_x_18) ;  /* 0xfffffffc00f09947 */ /* 0x004fea000383ffff */
[----:B------:R-:W-:Y:S05]  /*5c80*/  BRA `(.L_x_17) ;  /* 0xffffffbc001c7947 */ /* 0x000fea000383ffff */
.L_x_23:
[----:B-1----:R-:W-:-:S04]  /*5c90*/  IMAD.U32 R3, RZ, RZ, UR4 ;  /* 0x00000004ff037e24 */ /* 0x002fc8000f8e00ff */
[----:B------:R1:W2:Y:S03]  /*5ca0*/  SYNCS.PHASECHK.TRANS64.TRYWAIT P1, [R3+URZ], R2 ;  /* 0x00000002030075a7 */ /* 0x0002a6000802017f */
[----:B--2---:R-:W-:Y:S05]  /*5cb0*/  @!P1 NANOSLEEP.SYNCS 0x989680 ;  /* 0x009896800000995d */ /* 0x004fea0003900000 */
[----:B------:R-:W2:Y:S02]  /*5cc0*/  @!P1 SYNCS.PHASECHK.TRANS64 P1, [R3+URZ], R2 ;  /* 0x00000002030095a7 */ /* 0x000ea4000802007f */
[----:B--2---:R-:W-:Y:S05]  /*5cd0*/  @!P1 BRA `(.L_x_23) ;  /* 0xfffffffc00ec9947 */ /* 0x004fea000383ffff */
[----:B------:R-:W-:Y:S05]  /*5ce0*/  BRA `(.L_x_22) ;  /* 0xffffffbc00987947 */ /* 0x000fea000383ffff */
.L_x_50:
[----:B------:R-:W-:Y:S01]  /*5cf0*/  BSSY B1, `(.L_x_102) ;  /* 0x0000006000017945 */ /* 0x000fe20003800000 */
[----:B------:R-:W-:-:S07]  /*5d00*/  IMAD.MOV.U32 R15, RZ, RZ, -0x1 ;  /* 0xffffffffff0f7424 */ /* 0x000fce00078e00ff */
[----:B------:R-:W-:Y:S05]  /*5d10*/  WARPSYNC.COLLECTIVE R15, `(.L_x_103) ;  /* 0x000000000f0c7348 */ /* 0x000fea0003c00000 */
[----:B------:R-:W-:Y:S02]  /*5d20*/  ELECT P6, UR62, PT ;  /* 0x00000000003e782f */ /* 0x000fe400038c0000 */
[----:B------:R-:W-:Y:S01]  /*5d30*/  MOV R14, UR62 ;  /* 0x0000003e000e7c02 */ /* 0x000fe20008000f00 */
[----:B------:R-:W-:Y:S10]  /*5d40*/  ENDCOLLECTIVE ;  /* 0x000000000000791b */ /* 0x000ff40003800000 */
.L_x_103:
[----:B------:R-:W-:Y:S05]  /*5d50*/  BSYNC B1 ;  /* 0x0000000000017941 */ /* 0x000fea0003800000 */
.L_x_102:
[----:B------:R-:W-:Y:S05]  /*5d60*/  BRA `(.L_x_104) ;  /* 0xffffffdc00b87947 */ /* 0x000fea000383ffff */
.L_x_53:
[----:B-1----:R1:W2:Y:S02]  /*5d70*/  SYNCS.PHASECHK.TRANS64.TRYWAIT P1, [R14+URZ+0x120], R5 ;  /* 0x000120050e0075a7 */ /* 0x0022a4000802017f */
[----:B--2---:R-:W-:Y:S05]  /*5d80*/  @!P1 NANOSLEEP.SYNCS 0x989680 ;  /* 0x009896800000995d */ /* 0x004fea0003900000 */
[----:B------:R-:W2:Y:S02]  /*5d90*/  @!P1 SYNCS.PHASECHK.TRANS64 P1, [R14+URZ+0x120], R5 ;  /* 0x000120050e0095a7 */ /* 0x000ea4000802007f */
[----:B--2---:R-:W-:Y:S05]  /*5da0*/  @!P1 BRA `(.L_x_53) ;  /* 0xfffffffc00f09947 */ /* 0x004fea000383ffff */
[----:B------:R-:W-:Y:S05]  /*5db0*/  BRA `(.L_x_105) ;  /* 0xffffffdc00ec7947 */ /* 0x000fea000383ffff */
.L_x_62:
[----:B------:R-:W-:Y:S01]  /*5dc0*/  BSSY B0, `(.L_x_106) ;  /* 0x0000006000007945 */ /* 0x000fe20003800000 */
[----:B------:R-:W-:-:S07]  /*5dd0*/  IMAD.MOV.U32 R15, RZ, RZ, -0x1 ;  /* 0xffffffffff0f7424 */ /* 0x000fce00078e00ff */
[----:B------:R-:W-:Y:S05]  /*5de0*/  WARPSYNC.COLLECTIVE R15, `(.L_x_107) ;  /* 0x000000000f0c7348 */ /* 0x000fea0003c00000 */
[----:B------:R-:W-:Y:S02]  /*5df0*/  ELECT P6, UR62, PT ;  /* 0x00000000003e782f */ /* 0x000fe400038c0000 */
[----:B------:R-:W-:Y:S01]  /*5e00*/  MOV R14, UR62 ;  /* 0x0000003e000e7c02 */ /* 0x000fe20008000f00 */
[----:B------:R-:W-:Y:S10]  /*5e10*/  ENDCOLLECTIVE ;  /* 0x000000000000791b */ /* 0x000ff40003800000 */
.L_x_107:
[----:B------:R-:W-:Y:S05]  /*5e20*/  BSYNC B0 ;  /* 0x0000000000007941 */ /* 0x000fea0003800000 */
.L_x_106:
[----:B------:R-:W-:Y:S05]  /*5e30*/  BRA `(.L_x_108) ;  /* 0xffffffe8004c7947 */ /* 0x000fea000383ffff */
.L_x_66:
[----:B0-----:R0:W1:Y:S02]  /*5e40*/  SYNCS.PHASECHK.TRANS64.TRYWAIT P0, [R7+URZ], R4 ;  /* 0x00000004070075a7 */ /* 0x001064000800017f */
[----:B-1----:R-:W-:Y:S05]  /*5e50*/  @!P0 NANOSLEEP.SYNCS 0x989680 ;  /* 0x009896800000895d */ /* 0x002fea0003900000 */
[----:B------:R-:W1:Y:S02]  /*5e60*/  @!P0 SYNCS.PHASECHK.TRANS64 P0, [R7+URZ], R4 ;  /* 0x00000004070085a7 */ /* 0x000e64000800007f */
[----:B-1----:R-:W-:Y:S05]  /*5e70*/  @!P0 BRA `(.L_x_66) ;  /* 0xfffffffc00f08947 */ /* 0x002fea000383ffff */
[----:B------:R-:W-:Y:S05]  /*5e80*/  BRA `(.L_x_109) ;  /* 0xffffffe8008c7947 */ /* 0x000fea000383ffff */
.L_x_67:
[----:B0-----:R0:W1:Y:S02]  /*5e90*/  SYNCS.PHASECHK.TRANS64.TRYWAIT P0, [R8+URZ], R5 ;  /* 0x00000005080075a7 */ /* 0x001064000800017f */
[----:B-1----:R-:W-:Y:S05]  /*5ea0*/  @!P0 NANOSLEEP.SYNCS 0x989680 ;  /* 0x009896800000895d */ /* 0x002fea0003900000 */
[----:B------:R-:W1:Y:S02]  /*5eb0*/  @!P0 SYNCS.PHASECHK.TRANS64 P0, [R8+URZ], R5 ;  /* 0x00000005080085a7 */ /* 0x000e64000800007f */
[----:B-1----:R-:W-:Y:S05]  /*5ec0*/  @!P0 BRA `(.L_x_67) ;  /* 0xfffffffc00f08947 */ /* 0x002fea000383ffff */
[----:B------:R-:W-:Y:S05]  /*5ed0*/  BRA `(.L_x_110) ;  /* 0xffffffe8009c7947 */ /* 0x000fea000383ffff */
.L_x_68:
[----:B0-----:R0:W1:Y:S02]  /*5ee0*/  SYNCS.PHASECHK.TRANS64.TRYWAIT P0, [R9+URZ], R4 ;  /* 0x00000004090075a7 */ /* 0x001064000800017f */
[----:B-1----:R-:W-:Y:S05]  /*5ef0*/  @!P0 NANOSLEEP.SYNCS 0x989680 ;  /* 0x009896800000895d */ /* 0x002fea0003900000 */
[----:B------:R-:W1:Y:S02]  /*5f00*/  @!P0 SYNCS.PHASECHK.TRANS64 P0, [R9+URZ], R4 ;  /* 0x00000004090085a7 */ /* 0x000e64000800007f */
[----:B-1----:R-:W-:Y:S05]  /*5f10*/  @!P0 BRA `(.L_x_68) ;  /* 0xfffffffc00f08947 */ /* 0x002fea000383ffff */
[----:B------:R-:W-:Y:S05]  /*5f20*/  BRA `(.L_x_111) ;  /* 0xffffffe800ac7947 */ /* 0x000fea000383ffff */
.L_x_69:
[----:B0-----:R0:W1:Y:S02]  /*5f30*/  SYNCS.PHASECHK.TRANS64.TRYWAIT P0, [R8+URZ], R5 ;  /* 0x00000005080075a7 */ /* 0x001064000800017f */
[----:B-1----:R-:W-:Y:S05]  /*5f40*/  @!P0 NANOSLEEP.SYNCS 0x989680 ;  /* 0x009896800000895d */ /* 0x002fea0003900000 */
[----:B------:R-:W1:Y:S02]  /*5f50*/  @!P0 SYNCS.PHASECHK.TRANS64 P0, [R8+URZ], R5 ;  /* 0x00000005080085a7 */ /* 0x000e64000800007f */
[----:B-1----:R-:W-:Y:S05]  /*5f60*/  @!P0 BRA `(.L_x_69) ;  /* 0xfffffffc00f08947 */ /* 0x002fea000383ffff */
[----:B------:R-:W-:Y:S05]  /*5f70*/  BRA `(.L_x_112) ;  /* 0xffffffe800bc7947 */ /* 0x000fea000383ffff */
.L_x_70:
[----:B0-----:R0:W1:Y:S02]  /*5f80*/  SYNCS.PHASECHK.TRANS64.TRYWAIT P0, [R9+URZ], R4 ;  /* 0x00000004090075a7 */ /* 0x001064000800017f */
[----:B-1----:R-:W-:Y:S05]  /*5f90*/  @!P0 NANOSLEEP.SYNCS 0x989680 ;  /* 0x009896800000895d */ /* 0x002fea0003900000 */
[----:B------:R-:W1:Y:S02]  /*5fa0*/  @!P0 SYNCS.PHASECHK.TRANS64 P0, [R9+URZ], R4 ;  /* 0x00000004090085a7 */ /* 0x000e64000800007f */
[----:B-1----:R-:W-:Y:S05]  /*5fb0*/  @!P0 BRA `(.L_x_70) ;  /* 0xfffffffc00f08947 */ /* 0x002fea000383ffff */
[----:B------:R-:W-:Y:S05]  /*5fc0*/  BRA `(.L_x_113) ;  /* 0xffffffe800cc7947 */ /* 0x000fea000383ffff */
.L_x_71:
[----:B0-----:R0:W1:Y:S02]  /*5fd0*/  SYNCS.PHASECHK.TRANS64.TRYWAIT P0, [R8+URZ], R5 ;  /* 0x00000005080075a7 */ /* 0x001064000800017f */
[----:B-1----:R-:W-:Y:S05]  /*5fe0*/  @!P0 NANOSLEEP.SYNCS 0x989680 ;  /* 0x009896800000895d */ /* 0x002fea0003900000 */
[----:B------:R-:W1:Y:S02]  /*5ff0*/  @!P0 SYNCS.PHASECHK.TRANS64 P0, [R8+URZ], R5 ;  /* 0x00000005080085a7 */ /* 0x000e64000800007f */
[----:B-1----:R-:W-:Y:S05]  /*6000*/  @!P0 BRA `(.L_x_71) ;  /* 0xfffffffc00f08947 */ /* 0x002fea000383ffff */
[----:B------:R-:W-:Y:S05]  /*6010*/  BRA `(.L_x_114) ;  /* 0xffffffe800dc7947 */ /* 0x000fea000383ffff */
.L_x_72:
[----:B0-----:R0:W1:Y:S02]  /*6020*/  SYNCS.PHASECHK.TRANS64.TRYWAIT P0, [R9+URZ], R4 ;  /* 0x00000004090075a7 */ /* 0x001064000800017f */
[----:B-1----:R-:W-:Y:S05]  /*6030*/  @!P0 NANOSLEEP.SYNCS 0x989680 ;  /* 0x009896800000895d */ /* 0x002fea0003900000 */
[----:B------:R-:W1:Y:S02]  /*6040*/  @!P0 SYNCS.PHASECHK.TRANS64 P0, [R9+URZ], R4 ;  /* 0x00000004090085a7 */ /* 0x000e64000800007f */
[----:B-1----:R-:W-:Y:S05]  /*6050*/  @!P0 BRA `(.L_x_72) ;  /* 0xfffffffc00f08947 */ /* 0x002fea000383ffff */
[----:B------:R-:W-:Y:S05]  /*6060*/  BRA `(.L_x_115) ;  /* 0xffffffe800ec7947 */ /* 0x000fea000383ffff */
.L_x_73:
[----:B0-----:R0:W1:Y:S02]  /*6070*/  SYNCS.PHASECHK.TRANS64.TRYWAIT P0, [R8+URZ], R5 ;  /* 0x00000005080075a7 */ /* 0x001064000800017f */
[----:B-1----:R-:W-:Y:S05]  /*6080*/  @!P0 NANOSLEEP.SYNCS 0x989680 ;  /* 0x009896800000895d */ /* 0x002fea0003900000 */
[----:B------:R-:W1:Y:S02]  /*6090*/  @!P0 SYNCS.PHASECHK.TRANS64 P0, [R8+URZ], R5 ;  /* 0x00000005080085a7 */ /* 0x000e64000800007f */
[----:B-1----:R-:W-:Y:S05]  /*60a0*/  @!P0 BRA `(.L_x_73) ;  /* 0xfffffffc00f08947 */ /* 0x002fea000383ffff */
[----:B------:R-:W-:Y:S05]  /*60b0*/  BRA `(.L_x_116) ;  /* 0xffffffe800fc7947 */ /* 0x000fea000383ffff */
.L_x_74:
[----:B0-----:R0:W1:Y:S02]  /*60c0*/  SYNCS.PHASECHK.TRANS64.TRYWAIT P0, [R9+URZ], R4 ;  /* 0x00000004090075a7 */ /* 0x001064000800017f */
[----:B-1----:R-:W-:Y:S05]  /*60d0*/  @!P0 NANOSLEEP.SYNCS 0x989680 ;  /* 0x009896800000895d */ /* 0x002fea0003900000 */
[----:B------:R-:W1:Y:S02]  /*60e0*/  @!P0 SYNCS.PHASECHK.TRANS64 P0, [R9+URZ], R4 ;  /* 0x00000004090085a7 */ /* 0x000e64000800007f */
[----:B-1----:R-:W-:Y:S05]  /*60f0*/  @!P0 BRA `(.L_x_74) ;  /* 0xfffffffc00f08947 */ /* 0x002fea000383ffff */
[----:B------:R-:W-:Y:S05]  /*6100*/  BRA `(.L_x_117) ;  /* 0xffffffec000c7947 */ /* 0x000fea000383ffff */
.L_x_75:
[----:B0-----:R0:W1:Y:S02]  /*6110*/  SYNCS.PHASECHK.TRANS64.TRYWAIT P0, [R8+URZ], R5 ;  /* 0x00000005080075a7 */ /* 0x001064000800017f */
[----:B-1----:R-:W-:Y:S05]  /*6120*/  @!P0 NANOSLEEP.SYNCS 0x989680 ;  /* 0x009896800000895d */ /* 0x002fea0003900000 */
[----:B------:R-:W1:Y:S02]  /*6130*/  @!P0 SYNCS.PHASECHK.TRANS64 P0, [R8+URZ], R5 ;  /* 0x00000005080085a7 */ /* 0x000e64000800007f */
[----:B-1----:R-:W-:Y:S05]  /*6140*/  @!P0 BRA `(.L_x_75) ;  /* 0xfffffffc00f08947 */ /* 0x002fea000383ffff */
[----:B------:R-:W-:Y:S05]  /*6150*/  BRA `(.L_x_118) ;  /* 0xffffffec001c7947 */ /* 0x000fea000383ffff */
.L_x_76:
[----:B0-----:R0:W1:Y:S02]  /*6160*/  SYNCS.PHASECHK.TRANS64.TRYWAIT P0, [R9+URZ], R4 ;  /* 0x00000004090075a7 */ /* 0x001064000800017f */
[----:B-1----:R-:W-:Y:S05]  /*6170*/  @!P0 NANOSLEEP.SYNCS 0x989680 ;  /* 0x009896800000895d */ /* 0x002fea0003900000 */
[----:B------:R-:W1:Y:S02]  /*6180*/  @!P0 SYNCS.PHASECHK.TRANS64 P0, [R9+URZ], R4 ;  /* 0x00000004090085a7 */ /* 0x000e64000800007f */
[----:B-1----:R-:W-:Y:S05]  /*6190*/  @!P0 BRA `(.L_x_76) ;  /* 0xfffffffc00f08947 */ /* 0x002fea000383ffff */
[----:B------:R-:W-:Y:S05]  /*61a0*/  BRA `(.L_x_119) ;  /* 0xffffffec002c7947 */ /* 0x000fea000383ffff */
.L_x_77:
[----:B0-----:R0:W1:Y:S02]  /*61b0*/  SYNCS.PHASECHK.TRANS64.TRYWAIT P0, [R8+URZ], R5 ;  /* 0x00000005080075a7 */ /* 0x001064000800017f */
[----:B-1----:R-:W-:Y:S05]  /*61c0*/  @!P0 NANOSLEEP.SYNCS 0x989680 ;  /* 0x009896800000895d */ /* 0x002fea0003900000 */
[----:B------:R-:W1:Y:S02]  /*61d0*/  @!P0 SYNCS.PHASECHK.TRANS64 P0, [R8+URZ], R5 ;  /* 0x00000005080085a7 */ /* 0x000e64000800007f */
[----:B-1----:R-:W-:Y:S05]  /*61e0*/  @!P0 BRA `(.L_x_77) ;  /* 0xfffffffc00f08947 */ /* 0x002fea000383ffff */
[----:B------:R-:W-:Y:S05]  /*61f0*/  BRA `(.L_x_120) ;  /* 0xffffffec003c7947 */ /* 0x000fea000383ffff */
.L_x_78:
[----:B0-----:R0:W1:Y:S02]  /*6200*/  SYNCS.PHASECHK.TRANS64.TRYWAIT P0, [R9+URZ], R4 ;  /* 0x00000004090075a7 */ /* 0x001064000800017f */
[----:B-1----:R-:W-:Y:S05]  /*6210*/  @!P0 NANOSLEEP.SYNCS 0x989680 ;  /* 0x009896800000895d */ /* 0x002fea0003900000 */
[----:B------:R-:W1:Y:S02]  /*6220*/  @!P0 SYNCS.PHASECHK.TRANS64 P0, [R9+URZ], R4 ;  /* 0x00000004090085a7 */ /* 0x000e64000800007f */
[----:B-1----:R-:W-:Y:S05]  /*6230*/  @!P0 BRA `(.L_x_78) ;  /* 0xfffffffc00f08947 */ /* 0x002fea000383ffff */
[----:B------:R-:W-:Y:S05]  /*6240*/  BRA `(.L_x_121) ;  /* 0xffffffec004c7947 */ /* 0x000fea000383ffff */
.L_x_79:
[----:B0-----:R0:W1:Y:S02]  /*6250*/  SYNCS.PHASECHK.TRANS64.TRYWAIT P0, [R8+URZ], R5 ;  /* 0x00000005080075a7 */ /* 0x001064000800017f */
[----:B-1----:R-:W-:Y:S05]  /*6260*/  @!P0 NANOSLEEP.SYNCS 0x989680 ;  /* 0x009896800000895d */ /* 0x002fea0003900000 */
[----:B------:R-:W1:Y:S02]  /*6270*/  @!P0 SYNCS.PHASECHK.TRANS64 P0, [R8+URZ], R5 ;  /* 0x00000005080085a7 */ /* 0x000e64000800007f */
[----:B-1----:R-:W-:Y:S05]  /*6280*/  @!P0 BRA `(.L_x_79) ;  /* 0xfffffffc00f08947 */ /* 0x002fea000383ffff */
[----:B------:R-:W-:Y:S05]  /*6290*/  BRA `(.L_x_122) ;  /* 0xffffffec005c7947 */ /* 0x000fea000383ffff */
.L_x_80:
[----:B0-----:R0:W1:Y:S02]  /*62a0*/  SYNCS.PHASECHK.TRANS64.TRYWAIT P0, [R9+URZ], R4 ;  /* 0x00000004090075a7 */ /* 0x001064000800017f */
[----:B-1----:R-:W-:Y:S05]  /*62b0*/  @!P0 NANOSLEEP.SYNCS 0x989680 ;  /* 0x009896800000895d */ /* 0x002fea0003900000 */
[----:B------:R-:W1:Y:S02]  /*62c0*/  @!P0 SYNCS.PHASECHK.TRANS64 P0, [R9+URZ], R4 ;  /* 0x00000004090085a7 */ /* 0x000e64000800007f */
[----:B-1----:R-:W-:Y:S05]  /*62d0*/  @!P0 BRA `(.L_x_80) ;  /* 0xfffffffc00f08947 */ /* 0x002fea000383ffff */
[----:B------:R-:W-:Y:S05]  /*62e0*/  BRA `(.L_x_123) ;  /* 0xffffffec006c7947 */ /* 0x000fea000383ffff */
.L_x_81:
[----:B0-----:R0:W1:Y:S02]  /*62f0*/  SYNCS.PHASECHK.TRANS64.TRYWAIT P0, [R8+URZ], R5 ;  /* 0x00000005080075a7 */ /* 0x001064000800017f */
[----:B-1----:R-:W-:Y:S05]  /*6300*/  @!P0 NANOSLEEP.SYNCS 0x989680 ;  /* 0x009896800000895d */ /* 0x002fea0003900000 */
[----:B------:R-:W1:Y:S02]  /*6310*/  @!P0 SYNCS.PHASECHK.TRANS64 P0, [R8+URZ], R5 ;  /* 0x00000005080085a7 */ /* 0x000e64000800007f */
[----:B-1----:R-:W-:Y:S05]  /*6320*/  @!P0 BRA `(.L_x_81) ;  /* 0xfffffffc00f08947 */ /* 0x002fea000383ffff */
[----:B------:R-:W-:Y:S05]  /*6330*/  BRA `(.L_x_124) ;  /* 0xffffffec007c7947 */ /* 0x000fea000383ffff */
.L_x_82:
[----:B0-----:R0:W1:Y:S02]  /*6340*/  SYNCS.PHASECHK.TRANS64.TRYWAIT P0, [R9+URZ], R4 ;  /* 0x00000004090075a7 */ /* 0x001064000800017f */
[----:B-1----:R-:W-:Y:S05]  /*6350*/  @!P0 NANOSLEEP.SYNCS 0x989680 ;  /* 0x009896800000895d */ /* 0x002fea0003900000 */
[----:B------:R-:W1:Y:S02]  /*6360*/  @!P0 SYNCS.PHASECHK.TRANS64 P0, [R9+URZ], R4 ;  /* 0x00000004090085a7 */ /* 0x000e64000800007f */
[----:B-1----:R-:W-:Y:S05]  /*6370*/  @!P0 BRA `(.L_x_82) ;  /* 0xfffffffc00f08947 */ /* 0x002fea000383ffff */
[----:B------:R-:W-:Y:S05]  /*6380*/  BRA `(.L_x_125) ;  /* 0xffffffec008c7947 */ /* 0x000fea000383ffff */
.L_x_83:
[----:B0-----:R0:W1:Y:S02]  /*6390*/  SYNCS.PHASECHK.TRANS64.TRYWAIT P0, [R8+URZ], R5 ;  /* 0x00000005080075a7 */ /* 0x001064000800017f */
[----:B-1----:R-:W-:Y:S05]  /*63a0*/  @!P0 NANOSLEEP.SYNCS 0x989680 ;  /* 0x009896800000895d */ /* 0x002fea0003900000 */
[----:B------:R-:W1:Y:S02]  /*63b0*/  @!P0 SYNCS.PHASECHK.TRANS64 P0, [R8+URZ], R5 ;  /* 0x00000005080085a7 */ /* 0x000e64000800007f */
[----:B-1----:R-:W-:Y:S05]  /*63c0*/  @!P0 BRA `(.L_x_83) ;  /* 0xfffffffc00f08947 */ /* 0x002fea000383ffff */
[----:B------:R-:W-:Y:S05]  /*63d0*/  BRA `(.L_x_126) ;  /* 0xffffffec009c7947 */ /* 0x000fea000383ffff */
.L_x_84:
[----:B0-----:R0:W1:Y:S02]  /*63e0*/  SYNCS.PHASECHK.TRANS64.TRYWAIT P0, [R9+URZ], R4 ;  /* 0x00000004090075a7 */ /* 0x001064000800017f */
[----:B-1----:R-:W-:Y:S05]  /*63f0*/  @!P0 NANOSLEEP.SYNCS 0x989680 ;  /* 0x009896800000895d */ /* 0x002fea0003900000 */
[----:B------:R-:W1:Y:S02]  /*6400*/  @!P0 SYNCS.PHASECHK.TRANS64 P0, [R9+URZ], R4 ;  /* 0x00000004090085a7 */ /* 0x000e64000800007f */
[----:B-1----:R-:W-:Y:S05]  /*6410*/  @!P0 BRA `(.L_x_84) ;  /* 0xfffffffc00f08947 */ /* 0x002fea000383ffff */
[----:B------:R-:W-:Y:S05]  /*6420*/  BRA `(.L_x_127) ;  /* 0xffffffec00ac7947 */ /* 0x000fea000383ffff */
.L_x_85:
[----:B0-----:R0:W1:Y:S02]  /*6430*/  SYNCS.PHASECHK.TRANS64.TRYWAIT P0, [R8+URZ], R5 ;  /* 0x00000005080075a7 */ /* 0x001064000800017f */
[----:B-1----:R-:W-:Y:S05]  /*6440*/  @!P0 NANOSLEEP.SYNCS 0x989680 ;  /* 0x009896800000895d */ /* 0x002fea0003900000 */
[----:B------:R-:W1:Y:S02]  /*6450*/  @!P0 SYNCS.PHASECHK.TRANS64 P0, [R8+URZ], R5 ;  /* 0x00000005080085a7 */ /* 0x000e64000800007f */
[----:B-1----:R-:W-:Y:S05]  /*6460*/  @!P0 BRA `(.L_x_85) ;  /* 0xfffffffc00f08947 */ /* 0x002fea000383ffff */
[----:B------:R-:W-:Y:S05]  /*6470*/  BRA `(.L_x_128) ;  /* 0xffffffec00bc7947 */ /* 0x000fea000383ffff */
.L_x_86:
[----:B0-----:R0:W1:Y:S02]  /*6480*/  SYNCS.PHASECHK.TRANS64.TRYWAIT P0, [R9+URZ], R4 ;  /* 0x00000004090075a7 */ /* 0x001064000800017f */
[----:B-1----:R-:W-:Y:S05]  /*6490*/  @!P0 NANOSLEEP.SYNCS 0x989680 ;  /* 0x009896800000895d */ /* 0x002fea0003900000 */
[----:B------:R-:W1:Y:S02]  /*64a0*/  @!P0 SYNCS.PHASECHK.TRANS64 P0, [R9+URZ], R4 ;  /* 0x00000004090085a7 */ /* 0x000e64000800007f */
[----:B-1----:R-:W-:Y:S05]  /*64b0*/  @!P0 BRA `(.L_x_86) ;  /* 0xfffffffc00f08947 */ /* 0x002fea000383ffff */
[----:B------:R-:W-:Y:S05]  /*64c0*/  BRA `(.L_x_129) ;  /* 0xffffffec00cc7947 */ /* 0x000fea000383ffff */
.L_x_87:
[----:B0-----:R0:W1:Y:S02]  /*64d0*/  SYNCS.PHASECHK.TRANS64.TRYWAIT P0, [R8+URZ], R5 ;  /* 0x00000005080075a7 */ /* 0x001064000800017f */
[----:B-1----:R-:W-:Y:S05]  /*64e0*/  @!P0 NANOSLEEP.SYNCS 0x989680 ;  /* 0x009896800000895d */ /* 0x002fea0003900000 */
[----:B------:R-:W1:Y:S02]  /*64f0*/  @!P0 SYNCS.PHASECHK.TRANS64 P0, [R8+URZ], R5 ;  /* 0x00000005080085a7 */ /* 0x000e64000800007f */
[----:B-1----:R-:W-:Y:S05]  /*6500*/  @!P0 BRA `(.L_x_87) ;  /* 0xfffffffc00f08947 */ /* 0x002fea000383ffff */
[----:B------:R-:W-:Y:S05]  /*6510*/  BRA `(.L_x_130) ;  /* 0xffffffec00dc7947 */ /* 0x000fea000383ffff */
.L_x_88:
[----:B0-----:R0:W1:Y:S02]  /*6520*/  SYNCS.PHASECHK.TRANS64.TRYWAIT P0, [R9+URZ], R4 ;  /* 0x00000004090075a7 */ /* 0x001064000800017f */
[----:B-1----:R-:W-:Y:S05]  /*6530*/  @!P0 NANOSLEEP.SYNCS 0x989680 ;  /* 0x009896800000895d */ /* 0x002fea0003900000 */
[----:B------:R-:W1:Y:S02]  /*6540*/  @!P0 SYNCS.PHASECHK.TRANS64 P0, [R9+URZ], R4 ;  /* 0x00000004090085a7 */ /* 0x000e64000800007f */
[----:B-1----:R-:W-:Y:S05]  /*6550*/  @!P0 BRA `(.L_x_88) ;  /* 0xfffffffc00f08947 */ /* 0x002fea000383ffff */
[----:B------:R-:W-:Y:S05]  /*6560*/  BRA `(.L_x_131) ;  /* 0xffffffec00ec7947 */ /* 0x000fea000383ffff */
.L_x_89:
[----:B0-----:R0:W1:Y:S02]  /*6570*/  SYNCS.PHASECHK.TRANS64.TRYWAIT P0, [R8+URZ], R5 ;  /* 0x00000005080075a7 */ /* 0x001064000800017f */
[----:B-1----:R-:W-:Y:S05]  /*6580*/  @!P0 NANOSLEEP.SYNCS 0x989680 ;  /* 0x009896800000895d */ /* 0x002fea0003900000 */
[----:B------:R-:W1:Y:S02]  /*6590*/  @!P0 SYNCS.PHASECHK.TRANS64 P0, [R8+URZ], R5 ;  /* 0x00000005080085a7 */ /* 0x000e64000800007f */
[----:B-1----:R-:W-:Y:S05]  /*65a0*/  @!P0 BRA `(.L_x_89) ;  /* 0xfffffffc00f08947 */ /* 0x002fea000383ffff */
[----:B------:R-:W-:Y:S05]  /*65b0*/  BRA `(.L_x_132) ;  /* 0xffffffec00fc7947 */ /* 0x000fea000383ffff */
.L_x_90:
[----:B0-----:R0:W1:Y:S02]  /*65c0*/  SYNCS.PHASECHK.TRANS64.TRYWAIT P0, [R9+URZ], R4 ;  /* 0x00000004090075a7 */ /* 0x001064000800017f */
[----:B-1----:R-:W-:Y:S05]  /*65d0*/  @!P0 NANOSLEEP.SYNCS 0x989680 ;  /* 0x009896800000895d */ /* 0x002fea0003900000 */
[----:B------:R-:W1:Y:S02]  /*65e0*/  @!P0 SYNCS.PHASECHK.TRANS64 P0, [R9+URZ], R4 ;  /* 0x00000004090085a7 */ /* 0x000e64000800007f */
[----:B-1----:R-:W-:Y:S05]  /*65f0*/  @!P0 BRA `(.L_x_90) ;  /* 0xfffffffc00f08947 */ /* 0x002fea000383ffff */
[----:B------:R-:W-:Y:S05]  /*6600*/  BRA `(.L_x_133) ;  /* 0xfffffff0000c7947 */ /* 0x000fea000383ffff */
.L_x_91:
[----:B0-----:R0:W1:Y:S02]  /*6610*/  SYNCS.PHASECHK.TRANS64.TRYWAIT P0, [R8+URZ], R5 ;  /* 0x00000005080075a7 */ /* 0x001064000800017f */
[----:B-1----:R-:W-:Y:S05]  /*6620*/  @!P0 NANOSLEEP.SYNCS 0x989680 ;  /* 0x009896800000895d */ /* 0x002fea0003900000 */
[----:B------:R-:W1:Y:S02]  /*6630*/  @!P0 SYNCS.PHASECHK.TRANS64 P0, [R8+URZ], R5 ;  /* 0x00000005080085a7 */ /* 0x000e64000800007f */
[----:B-1----:R-:W-:Y:S05]  /*6640*/  @!P0 BRA `(.L_x_91) ;  /* 0xfffffffc00f08947 */ /* 0x002fea000383ffff */
[----:B------:R-:W-:Y:S05]  /*6650*/  BRA `(.L_x_134) ;  /* 0xfffffff0001c7947 */ /* 0x000fea000383ffff */
.L_x_92:
[----:B0-----:R0:W1:Y:S02]  /*6660*/  SYNCS.PHASECHK.TRANS64.TRYWAIT P0, [R9+URZ], R4 ;  /* 0x00000004090075a7 */ /* 0x001064000800017f */
[----:B-1----:R-:W-:Y:S05]  /*6670*/  @!P0 NANOSLEEP.SYNCS 0x989680 ;  /* 0x009896800000895d */ /* 0x002fea0003900000 */
[----:B------:R-:W1:Y:S02]  /*6680*/  @!P0 SYNCS.PHASECHK.TRANS64 P0, [R9+URZ], R4 ;  /* 0x00000004090085a7 */ /* 0x000e64000800007f */
[----:B-1----:R-:W-:Y:S05]  /*6690*/  @!P0 BRA `(.L_x_92) ;  /* 0xfffffffc00f08947 */ /* 0x002fea000383ffff */
[----:B------:R-:W-:Y:S05]  /*66a0*/  BRA `(.L_x_135) ;  /* 0xfffffff0002c7947 */ /* 0x000fea000383ffff */
.L_x_93:
[----:B0-----:R0:W1:Y:S02]  /*66b0*/  SYNCS.PHASECHK.TRANS64.TRYWAIT P0, [R8+URZ], R5 ;  /* 0x00000005080075a7 */ /* 0x001064000800017f */
[----:B-1----:R-:W-:Y:S05]  /*66c0*/  @!P0 NANOSLEEP.SYNCS 0x989680 ;  /* 0x009896800000895d */ /* 0x002fea0003900000 */
[----:B------:R-:W1:Y:S02]  /*66d0*/  @!P0 SYNCS.PHASECHK.TRANS64 P0, [R8+URZ], R5 ;  /* 0x00000005080085a7 */ /* 0x000e64000800007f */
[----:B-1----:R-:W-:Y:S05]  /*66e0*/  @!P0 BRA `(.L_x_93) ;  /* 0xfffffffc00f08947 */ /* 0x002fea000383ffff */
[----:B------:R-:W-:Y:S05]  /*66f0*/  BRA `(.L_x_136) ;  /* 0xfffffff0003c7947 */ /* 0x000fea000383ffff */
.L_x_94:
[----:B0-----:R0:W1:Y:S02]  /*6700*/  SYNCS.PHASECHK.TRANS64.TRYWAIT P0, [R9+URZ], R4 ;  /* 0x00000004090075a7 */ /* 0x001064000800017f */
[----:B-1----:R-:W-:Y:S05]  /*6710*/  @!P0 NANOSLEEP.SYNCS 0x989680 ;  /* 0x009896800000895d */ /* 0x002fea0003900000 */
[----:B------:R-:W1:Y:S02]  /*6720*/  @!P0 SYNCS.PHASECHK.TRANS64 P0, [R9+URZ], R4 ;  /* 0x00000004090085a7 */ /* 0x000e64000800007f */
[----:B-1----:R-:W-:Y:S05]  /*6730*/  @!P0 BRA `(.L_x_94) ;  /* 0xfffffffc00f08947 */ /* 0x002fea000383ffff */
[----:B------:R-:W-:Y:S05]  /*6740*/  BRA `(.L_x_137) ;  /* 0xfffffff0004c7947 */ /* 0x000fea000383ffff */
.L_x_95:
[----:B0-----:R0:W1:Y:S02]  /*6750*/  SYNCS.PHASECHK.TRANS64.TRYWAIT P0, [R8+URZ], R5 ;  /* 0x00000005080075a7 */ /* 0x001064000800017f */
[----:B-1----:R-:W-:Y:S05]  /*6760*/  @!P0 NANOSLEEP.SYNCS 0x989680 ;  /* 0x009896800000895d */ /* 0x002fea0003900000 */
[----:B------:R-:W1:Y:S02]  /*6770*/  @!P0 SYNCS.PHASECHK.TRANS64 P0, [R8+URZ], R5 ;  /* 0x00000005080085a7 */ /* 0x000e64000800007f */
[----:B-1----:R-:W-:Y:S05]  /*6780*/  @!P0 BRA `(.L_x_95) ;  /* 0xfffffffc00f08947 */ /* 0x002fea000383ffff */
[----:B------:R-:W-:Y:S05]  /*6790*/  BRA `(.L_x_138) ;  /* 0xfffffff0005c7947 */ /* 0x000fea000383ffff */
.L_x_96:
[----:B0-----:R0:W1:Y:S02]  /*67a0*/  SYNCS.PHASECHK.TRANS64.TRYWAIT P0, [R9+URZ], R4 ;  /* 0x00000004090075a7 */ /* 0x001064000800017f */
[----:B-1----:R-:W-:Y:S05]  /*67b0*/  @!P0 NANOSLEEP.SYNCS 0x989680 ;  /* 0x009896800000895d */ /* 0x002fea0003900000 */
[----:B------:R-:W1:Y:S02]  /*67c0*/  @!P0 SYNCS.PHASECHK.TRANS64 P0, [R9+URZ], R4 ;  /* 0x00000004090085a7 */ /* 0x000e64000800007f */
[----:B-1----:R-:W-:Y:S05]  /*67d0*/  @!P0 BRA `(.L_x_96) ;  /* 0xfffffffc00f08947 */ /* 0x002fea000383ffff */
[----:B------:R-:W-:Y:S05]  /*67e0*/  BRA `(.L_x_139) ;  /* 0xfffffff0006c7947 */ /* 0x000fea000383ffff */
.L_x_97:
[----:B0-----:R0:W1:Y:S02]  /*67f0*/  SYNCS.PHASECHK.TRANS64.TRYWAIT P0, [R8+URZ], R5 ;  /* 0x00000005080075a7 */ /* 0x001064000800017f */
[----:B-1----:R-:W-:Y:S05]  /*6800*/  @!P0 NANOSLEEP.SYNCS 0x989680 ;  /* 0x009896800000895d */ /* 0x002fea0003900000 */
[----:B------:R-:W1:Y:S02]  /*6810*/  @!P0 SYNCS.PHASECHK.TRANS64 P0, [R8+URZ], R5 ;  /* 0x00000005080085a7 */ /* 0x000e64000800007f */
[----:B-1----:R-:W-:Y:S05]  /*6820*/  @!P0 BRA `(.L_x_97) ;  /* 0xfffffffc00f08947 */ /* 0x002fea000383ffff */
[----:B------:R-:W-:Y:S05]  /*6830*/  BRA `(.L_x_140) ;  /* 0xfffffff0007c7947 */ /* 0x000fea000383ffff */
.L_x_98:
[----:B0-----:R0:W1:Y:S02]  /*6840*/  SYNCS.PHASECHK.TRANS64.TRYWAIT P0, [R9+URZ], R4 ;  /* 0x00000004090075a7 */ /* 0x001064000800017f */
[----:B-1----:R-:W-:Y:S05]  /*6850*/  @!P0 NANOSLEEP.SYNCS 0x989680 ;  /* 0x009896800000895d */ /* 0x002fea0003900000 */
[----:B------:R-:W1:Y:S02]  /*6860*/  @!P0 SYNCS.PHASECHK.TRANS64 P0, [R9+URZ], R4 ;  /* 0x00000004090085a7 */ /* 0x000e64000800007f */
[----:B-1----:R-:W-:Y:S05]  /*6870*/  @!P0 BRA `(.L_x_98) ;  /* 0xfffffffc00f08947 */ /* 0x002fea000383ffff */
[----:B------:R-:W-:Y:S05]  /*6880*/  BRA `(.L_x_141) ;  /* 0xfffffff0008c7947 */ /* 0x000fea000383ffff */
.L_x_99:
[----:B0-----:R0:W1:Y:S02]  /*6890*/  SYNCS.PHASECHK.TRANS64.TRYWAIT P0, [R8+URZ], R5 ;  /* 0x00000005080075a7 */ /* 0x001064000800017f */
[----:B-1----:R-:W-:Y:S05]  /*68a0*/  @!P0 NANOSLEEP.SYNCS 0x989680 ;  /* 0x009896800000895d */ /* 0x002fea0003900000 */
[----:B------:R-:W1:Y:S02]  /*68b0*/  @!P0 SYNCS.PHASECHK.TRANS64 P0, [R8+URZ], R5 ;  /* 0x00000005080085a7 */ /* 0x000e64000800007f */
[----:B-1----:R-:W-:Y:S05]  /*68c0*/  @!P0 BRA `(.L_x_99) ;  /* 0xfffffffc00f08947 */ /* 0x002fea000383ffff */
[----:B------:R-:W-:Y:S05]  /*68d0*/  BRA `(.L_x_142) ;  /* 0xfffffff0009c7947 */ /* 0x000fea000383ffff */
.L_x_100:
[----:B-1----:R1:W2:Y:S02]  /*68e0*/  SYNCS.PHASECHK.TRANS64.TRYWAIT P0, [R11+URZ], R6 ;  /* 0x000000060b0075a7 */ /* 0x0022a4000800017f */
[----:B--2---:R-:W-:Y:S05]  /*68f0*/  @!P0 NANOSLEEP.SYNCS 0x989680 ;  /* 0x009896800000895d */ /* 0x004fea0003900000 */
[----:B------:R-:W2:Y:S02]  /*6900*/  @!P0 SYNCS.PHASECHK.TRANS64 P0, [R11+URZ], R6 ;  /* 0x000000060b0085a7 */ /* 0x000ea4000800007f */
[----:B--2---:R-:W-:Y:S05]  /*6910*/  @!P0 BRA `(.L_x_100) ;  /* 0xfffffffc00f08947 */ /* 0x004fea000383ffff */
[----:B------:R-:W-:Y:S05]  /*6920*/  BRA `(.L_x_143) ;  /* 0xfffffff000a47947 */ /* 0x000fea000383ffff */
.L_x_144:
[----:B------:R-:W-:-:S00]  /*6930*/  BRA `(.L_x_144) ;  /* 0xfffffffc00fc7947 */ /* 0x000fc0000383ffff */
[----:B------:R-:W-:-:S00]  /*6940*/  NOP ;  /* 0x0000000000007918 */ /* 0x000fc00000000000 */
        /* <DEDUP_REMOVED lines=11> */
.L_x_145:


//--------------------- .nv.global.init           --------------------------
	.section	.nv.global.init,"aw",@progbits
.nv.global.init:
	.type		$str$22,@object
	.size		$str$22,($str$23 - $str$22)
$str$22:
        /*0000*/ 	.byte	0x6b, 0x5f, 0x74, 0x69, 0x6c, 0x65, 0x5f, 0x63, 0x6f, 0x75, 0x6e, 0x74, 0x20, 0x3e, 0x3d, 0x20
        /*0010*/ 	.byte	0x31, 0x00
	.type		$str$23,@object
	.size		$str$23,(__unnamed_1 - $str$23)
$str$23:
        /*0012*/ 	.byte	0x2f, 0x74, 0x6d, 0x70, 0x2f, 0x63, 0x75, 0x74, 0x6c, 0x61, 0x73, 0x73, 0x5f, 0x73, 0x77, 0x65
        /*0022*/ 	.byte	0x65, 0x70, 0x5f, 0x73, 0x72, 0x63, 0x2f, 0x69, 0x6e, 0x63, 0x6c, 0x75, 0x64, 0x65, 0x2f, 0x63
        /*0032*/ 	.byte	0x75, 0x74, 0x6c, 0x61, 0x73, 0x73, 0x2f, 0x67, 0x65, 0x6d, 0x6d, 0x2f, 0x63, 0x6f, 0x6c, 0x6c
        /*0042*/ 	.byte	0x65, 0x63, 0x74, 0x69, 0x76, 0x65, 0x2f, 0x73, 0x6d, 0x39, 0x30, 0x5f, 0x6d, 0x6d, 0x61, 0x5f
        /*0052*/ 	.byte	0x74, 0x6d, 0x61, 0x5f, 0x67, 0x6d, 0x6d, 0x61, 0x5f, 0x73, 0x73, 0x5f, 0x77, 0x61, 0x72, 0x70
        /*0062*/ 	.byte	0x73, 0x70, 0x65, 0x63, 0x69, 0x61, 0x6c, 0x69, 0x7a, 0x65, 0x64, 0x2e, 0x68, 0x70, 0x70, 0x00
	.type		__unnamed_1,@object
	.size		__unnamed_1,(.L_0 - __unnamed_1)
__unnamed_1:
        /*0072*/ 	.byte	0x76, 0x6f, 0x69, 0x64, 0x20, 0x63, 0x75, 0x74, 0x6c, 0x61, 0x73, 0x73, 0x3a, 0x3a, 0x67, 0x65
        /* <DEDUP_REMOVED lines=179> */
        /*0bb2*/ 	.byte	0x74, 0x69, 0x74, 0x79, 0x5d, 0x00
.L_0:


//--------------------- .nv.shared._ZN7cutlass13device_kernelINS_4gemm6kernel13GemmUniversalIN4cute5tupleIJiiiiEEENS1_10collective13CollectiveMmaINS1_34MainloopSm90TmaGmmaWarpSpecializedILi36ENS5_IJNS4_1CILi1EEESB_SB_EEENS1_35KernelTmaWarpSpecializedCooperativeEEENS5_IJNSA_ILi192EEENSA_ILi8EEENSA_ILi16EEEEEENS_6half_tENS5_IJlSB_lEEESJ_SK_NS4_8TiledMMAINS4_8MMA_AtomIJNS4_4SM904GMMA24MMA_64x8x16_F32F16F16_SSILNSO_5MajorE0ELSQ_0ELNSO_7ScaleInE1ELSR_1EEEEEENS4_6LayoutINS5_IJNSA_ILi2EEESB_SB_EEENS5_IJSB_NSA_ILi0EEESX_EEEEENS5_IJNS4_10UnderscoreES10_S10_EEEEENS4_13SM90_TMA_LOADENS4_14ComposedLayoutINS4_7SwizzleILi1ELi4ELi3EEENS4_18smem_ptr_flag_bitsILi16EEENSU_INS5_IJSG_SH_EEENS5_IJSH_SB_EEEEEEEvNS4_8identityES13_S1C_vS1D_EENS_8epilogue10collective6detail29Sm90TmaWarpSpecializedAdapterINS1G_15DefaultEpilogueISJ_SK_SK_NS1F_6thread17LinearCombinationISJ_Li1EffLNS1K_9ScaleType4KindE0ELNS_15FloatRoundStyleE2ESJ_EENS1_15EpilogueDefaultEEEEEvvEEEEvNT_6ParamsE --------------------------
	.section	.nv.shared._ZN7cutlass13device_kernelINS_4gemm6kernel13GemmUniversalIN4cute5tupleIJiiiiEEENS1_10collective13CollectiveMmaINS1_34MainloopSm90TmaGmmaWarpSpecializedILi36ENS5_IJNS4_1CILi1EEESB_SB_EEENS1_35KernelTmaWarpSpecializedCooperativeEEENS5_IJNSA_ILi192EEENSA_ILi8EEENSA_ILi16EEEEEENS_6half_tENS5_IJlSB_lEEESJ_SK_NS4_8TiledMMAINS4_8MMA_AtomIJNS4_4SM904GMMA24MMA_64x8x16_F32F16F16_SSILNSO_5MajorE0ELSQ_0ELNSO_7ScaleInE1ELSR_1EEEEEENS4_6LayoutINS5_IJNSA_ILi2EEESB_SB_EEENS5_IJSB_NSA_ILi0EEESX_EEEEENS5_IJNS4_10UnderscoreES10_S10_EEEEENS4_13SM90_TMA_LOADENS4_14ComposedLayoutINS4_7SwizzleILi1ELi4ELi3EEENS4_18smem_ptr_flag_bitsILi16EEENSU_INS5_IJSG_SH_EEENS5_IJSH_SB_EEEEEEEvNS4_8identityES13_S1C_vS1D_EENS_8epilogue10collective6detail29Sm90TmaWarpSpecializedAdapterINS1G_15DefaultEpilogueISJ_SK_SK_NS1F_6thread17LinearCombinationISJ_Li1EffLNS1K_9ScaleType4KindE0ELNS_15FloatRoundStyleE2ESJ_EENS1_15EpilogueDefaultEEEEEvvEEEEvNT_6ParamsE,"aw",@nobits
	.sectionflags	@""
	.align	16
	.zero		1024


//--------------------- .nv.shared.reserved.0     --------------------------
	.section	.nv.shared.reserved.0,"aw",@nobits
	.weak		__nv_reservedSMEM_offset_0_alias
	.size		__nv_reservedSMEM_offset_0_alias, 0, 0
	.other		__nv_reservedSMEM_offset_0_alias,@"STO_CUDA_RESERVED_SHARED STV_DEFAULT"
__nv_reservedSMEM_offset_0_alias:
	.zero		0


//--------------------- .nv.global                --------------------------
	.section	.nv.global,"aw",@nobits
.nv.global:
	.type		_ZN39_INTERNAL_279f9151_4_k_cu_01471f75_30394cute1_E,@object
	.size		_ZN39_INTERNAL_279f9151_4_k_cu_01471f75_30394cute1_E,(_ZN39_INTERNAL_279f9151_4_k_cu_01471f75_30394cuda3std3__45__cpo6cbeginE - _ZN39_INTERNAL_279f9151_4_k_cu_01471f75_30394cute1_E)
_ZN39_INTERNAL_279f9151_4_k_cu_01471f75_30394cute1_E:
	.zero		1
	.type		_ZN39_INTERNAL_279f9151_4_k_cu_01471f75_30394cuda3std3__45__cpo6cbeginE,@object
	.size		_ZN39_INTERNAL_279f9151_4_k_cu_01471f75_30394cuda3std3__45__cpo6cbeginE,(_ZN39_INTERNAL_279f9151_4_k_cu_01471f75_30394cuda3std3__48in_placeE - _ZN39_INTERNAL_279f9151_4_k_cu_01471f75_30394cuda3std3__45__cpo6cbeginE)
_ZN39_INTERNAL_279f9151_4_k_cu_01471f75_30394cuda3std3__45__cpo6cbeginE:
	.zero		1
	.type		_ZN39_INTERNAL_279f9151_4_k_cu_01471f75_30394cuda3std3__48in_placeE,@object
	.size		_ZN39_INTERNAL_279f9151_4_k_cu_01471f75_30394cuda3std3__48in_placeE,(_ZN39_INTERNAL_279f9151_4_k_cu_01471f75_30394cuda3std6ranges3__45__cpo9iter_moveE - _ZN39_INTERNAL_279f9151_4_k_cu_01471f75_30394cuda3std3__48in_placeE)
_ZN39_INTERNAL_279f9151_4_k_cu_01471f75_30394cuda3std3__48in_placeE:
	.zero		1
	.type		_ZN39_INTERNAL_279f9151_4_k_cu_01471f75_30394cuda3std6ranges3__45__cpo9iter_moveE,@object
	.size		_ZN39_INTERNAL_279f9151_4_k_cu_01471f75_30394cuda3std6ranges3__45__cpo9iter_moveE,(_ZN39_INTERNAL_279f9151_4_k_cu_01471f75_30394cuda3std3__45__cpo5beginE - _ZN39_INTERNAL_279f9151_4_k_cu_01471f75_30394cuda3std6ranges3__45__cpo9iter_moveE)
_ZN39_INTERNAL_279f9151_4_k_cu_01471f75_30394cuda3std6ranges3__45__cpo9iter_moveE:
	.zero		1
	.type		_ZN39_INTERNAL_279f9151_4_k_cu_01471f75_30394cuda3std3__45__cpo5beginE,@object
	.size		_ZN39_INTERNAL_279f9151_4_k_cu_01471f75_30394cuda3std3__45__cpo5beginE,(_ZN39_INTERNAL_279f9151_4_k_cu_01471f75_30394cuda3std3__441_GLOBAL__N__279f9151_4_k_cu_01471f75_30396ignoreE - _ZN39_INTERNAL_279f9151_4_k_cu_01471f75_30394cuda3std3__45__cpo5beginE)
_ZN39_INTERNAL_279f9151_4_k_cu_01471f75_30394cuda3std3__45__cpo5beginE:
	.zero		1
	.type		_ZN39_INTERNAL_279f9151_4_k_cu_01471f75_30394cuda3std3__441_GLOBAL__N__279f9151_4_k_cu_01471f75_30396ignoreE,@object
	.size		_ZN39_INTERNAL_279f9151_4_k_cu_01471f75_30394cuda3std3__441_GLOBAL__N__279f9151_4_k_cu_01471f75_30396ignoreE,(_ZN39_INTERNAL_279f9151_4_k_cu_01471f75_30394cute7productE - _ZN39_INTERNAL_279f9151_4_k_cu_01471f75_30394cuda3std3__441_GLOBAL__N__279f9151_4_k_cu_01471f75_30396ignoreE)
_ZN39_INTERNAL_279f9151_4_k_cu_01471f75_30394cuda3std3__441_GLOBAL__N__279f9151_4_k_cu_01471f75_30396ignoreE:
	.zero		1
	.type		_ZN39_INTERNAL_279f9151_4_k_cu_01471f75_30394cute7productE,@object
	.size		_ZN39_INTERNAL_279f9151_4_k_cu_01471f75_30394cute7productE,(_ZN39_INTERNAL_279f9151_4_k_cu_01471f75_30394cuda3std3__45__cpo3endE - _ZN39_INTERNAL_279f9151_4_k_cu_01471f75_30394cute7productE)
_ZN39_INTERNAL_279f9151_4_k_cu_01471f75_30394cute7productE:
	.zero		1
	.type		_ZN39_INTERNAL_279f9151_4_k_cu_01471f75_30394cuda3std3__45__cpo3endE,@object
	.size		_ZN39_INTERNAL_279f9151_4_k_cu_01471f75_30394cuda3std3__45__cpo3endE,(_ZN39_INTERNAL_279f9151_4_k_cu_01471f75_30394cuda3std3__419piecewise_constructE - _ZN39_INTERNAL_279f9151_4_k_cu_01471f75_30394cuda3std3__45__cpo3endE)
_ZN39_INTERNAL_279f9151_4_k_cu_01471f75_30394cuda3std3__45__cpo3endE:
	.zero		1
	.type		_ZN39_INTERNAL_279f9151_4_k_cu_01471f75_30394cuda3std3__419piecewise_constructE,@object
	.size		_ZN39_INTERNAL_279f9151_4_k_cu_01471f75_30394cuda3std3__419piecewise_constructE,(_ZN39_INTERNAL_279f9151_4_k_cu_01471f75_30394cuda3std3__45__cpo4cendE - _ZN39_INTERNAL_279f9151_4_k_cu_01471f75_30394cuda3std3__419piecewise_constructE)
_ZN39_INTERNAL_279f9151_4_k_cu_01471f75_30394cuda3std3__419piecewise_constructE:
	.zero		1
	.type		_ZN39_INTERNAL_279f9151_4_k_cu_01471f75_30394cuda3std3__45__cpo4cendE,@object
	.size		_ZN39_INTERNAL_279f9151_4_k_cu_01471f75_30394cuda3std3__45__cpo4cendE,(_ZN39_INTERNAL_279f9151_4_k_cu_01471f75_30394cuda3std6ranges3__45__cpo4swapE - _ZN39_INTERNAL_279f9151_4_k_cu_01471f75_30394cuda3std3__45__cpo4cendE)
_ZN39_INTERNAL_279f9151_4_k_cu_01471f75_30394cuda3std3__45__cpo4cendE:
	.zero		1
	.type		_ZN39_INTERNAL_279f9151_4_k_cu_01471f75_30394cuda3std6ranges3__45__cpo4swapE,@object
	.size		_ZN39_INTERNAL_279f9151_4_k_cu_01471f75_30394cuda3std6ranges3__45__cpo4swapE,(.L_8 - _ZN39_INTERNAL_279f9151_4_k_cu_01471f75_30394cuda3std6ranges3__45__cpo4swapE)
_ZN39_INTERNAL_279f9151_4_k_cu_01471f75_30394cuda3std6ranges3__45__cpo4swapE:
	.zero		1
.L_8:


//--------------------- .nv.constant0._ZN7cutlass13device_kernelINS_4gemm6kernel13GemmUniversalIN4cute5tupleIJiiiiEEENS1_10collective13CollectiveMmaINS1_34MainloopSm90TmaGmmaWarpSpecializedILi36ENS5_IJNS4_1CILi1EEESB_SB_EEENS1_35KernelTmaWarpSpecializedCooperativeEEENS5_IJNSA_ILi192EEENSA_ILi8EEENSA_ILi16EEEEEENS_6half_tENS5_IJlSB_lEEESJ_SK_NS4_8TiledMMAINS4_8MMA_AtomIJNS4_4SM904GMMA24MMA_64x8x16_F32F16F16_SSILNSO_5MajorE0ELSQ_0ELNSO_7ScaleInE1ELSR_1EEEEEENS4_6LayoutINS5_IJNSA_ILi2EEESB_SB_EEENS5_IJSB_NSA_ILi0EEESX_EEEEENS5_IJNS4_10UnderscoreES10_S10_EEEEENS4_13SM90_TMA_LOADENS4_14ComposedLayoutINS4_7SwizzleILi1ELi4ELi3EEENS4_18smem_ptr_flag_bitsILi16EEENSU_INS5_IJSG_SH_EEENS5_IJSH_SB_EEEEEEEvNS4_8identityES13_S1C_vS1D_EENS_8epilogue10collective6detail29Sm90TmaWarpSpecializedAdapterINS1G_15DefaultEpilogueISJ_SK_SK_NS1F_6thread17LinearCombinationISJ_Li1EffLNS1K_9ScaleType4KindE0ELNS_15FloatRoundStyleE2ESJ_EENS1_15EpilogueDefaultEEEEEvvEEEEvNT_6ParamsE --------------------------
	.section	.nv.constant0._ZN7cutlass13device_kernelINS_4gemm6kernel13GemmUniversalIN4cute5tupleIJiiiiEEENS1_10collective13CollectiveMmaINS1_34MainloopSm90TmaGmmaWarpSpecializedILi36ENS5_IJNS4_1CILi1EEESB_SB_EEENS1_35KernelTmaWarpSpecializedCooperativeEEENS5_IJNSA_ILi192EEENSA_ILi8EEENSA_ILi16EEEEEENS_6half_tENS5_IJlSB_lEEESJ_SK_NS4_8TiledMMAINS4_8MMA_AtomIJNS4_4SM904GMMA24MMA_64x8x16_F32F16F16_SSILNSO_5MajorE0ELSQ_0ELNSO_7ScaleInE1ELSR_1EEEEEENS4_6LayoutINS5_IJNSA_ILi2EEESB_SB_EEENS5_IJSB_NSA_ILi0EEESX_EEEEENS5_IJNS4_10UnderscoreES10_S10_EEEEENS4_13SM90_TMA_LOADENS4_14ComposedLayoutINS4_7SwizzleILi1ELi4ELi3EEENS4_18smem_ptr_flag_bitsILi16EEENSU_INS5_IJSG_SH_EEENS5_IJSH_SB_EEEEEEEvNS4_8identityES13_S1C_vS1D_EENS_8epilogue10collective6detail29Sm90TmaWarpSpecializedAdapterINS1G_15DefaultEpilogueISJ_SK_SK_NS1F_6thread17LinearCombinationISJ_Li1EffLNS1K_9ScaleType4KindE0ELNS_15FloatRoundStyleE2ESJ_EENS1_15EpilogueDefaultEEEEEvvEEEEvNT_6ParamsE,"a",@progbits
	.sectionflags	@""
	.align	4
.nv.constant0._ZN7cutlass13device_kernelINS_4gemm6kernel13GemmUniversalIN4cute5tupleIJiiiiEEENS1_10collective13CollectiveMmaINS1_34MainloopSm90TmaGmmaWarpSpecializedILi36ENS5_IJNS4_1CILi1EEESB_SB_EEENS1_35KernelTmaWarpSpecializedCooperativeEEENS5_IJNSA_ILi192EEENSA_ILi8EEENSA_ILi16EEEEEENS_6half_tENS5_IJlSB_lEEESJ_SK_NS4_8TiledMMAINS4_8MMA_AtomIJNS4_4SM904GMMA24MMA_64x8x16_F32F16F16_SSILNSO_5MajorE0ELSQ_0ELNSO_7ScaleInE1ELSR_1EEEEEENS4_6LayoutINS5_IJNSA_ILi2EEESB_SB_EEENS5_IJSB_NSA_ILi0EEESX_EEEEENS5_IJNS4_10UnderscoreES10_S10_EEEEENS4_13SM90_TMA_LOADENS4_14ComposedLayoutINS4_7SwizzleILi1ELi4ELi3EEENS4_18smem_ptr_flag_bitsILi16EEENSU_INS5_IJSG_SH_EEENS5_IJSH_SB_EEEEEEEvNS4_8identityES13_S1C_vS1D_EENS_8epilogue10collective6detail29Sm90TmaWarpSpecializedAdapterINS1G_15DefaultEpilogueISJ_SK_SK_NS1F_6thread17LinearCombinationISJ_Li1EffLNS1K_9ScaleType4KindE0ELNS_15FloatRoundStyleE2ESJ_EENS1_15EpilogueDefaultEEEEEvvEEEEvNT_6ParamsE:
	.zero		1664


//--------------------- SYMBOLS --------------------------

	.type		.nv.reservedSmem.offset0,@object
	.size		.nv.reservedSmem.offset0,0x4
	.type		__assertfail,@function
